// auto-generated by cutlass_sweep.gemm — config: {"arch": "sm_90", "cluster_m": 2, "cluster_n": 1, "dtype": "e4m3", "dtype_b": "e4m3", "layout": "nt", "stages": 0, "tile_k": 128, "tile_m": 128, "tile_n": 48}
#include "cutlass/cutlass.h"
#include "cutlass/gemm/collective/collective_builder.hpp"
#include "cutlass/gemm/device/gemm_universal_adapter.h"
#include "cutlass/gemm/kernel/gemm_universal.hpp"
#include "cutlass/epilogue/collective/collective_builder.hpp"

using ElemA = cutlass::float_e4m3_t;
using ElemB = cutlass::float_e4m3_t;
using ElemCD = cutlass::float_e4m3_t;
using Acc  = float;
using TileShape    = cute::Shape<cute::_128, cute::_48, cute::_128>;
using ClusterShape = cute::Shape<cute::_2, cute::_1, cute::_1>;

using CollectiveEpilogue = typename cutlass::epilogue::collective::CollectiveBuilder<
    cutlass::arch::Sm90, cutlass::arch::OpClassTensorOp,
    TileShape, ClusterShape,
    cutlass::epilogue::collective::EpilogueTileAuto,
    Acc, Acc,
    ElemCD, cutlass::layout::RowMajor, 128 / cutlass::sizeof_bits<ElemCD>::value,
    ElemCD, cutlass::layout::RowMajor, 128 / cutlass::sizeof_bits<ElemCD>::value,
    cutlass::epilogue::collective::EpilogueScheduleAuto
  >::CollectiveOp;

using CollectiveMainloop = typename cutlass::gemm::collective::CollectiveBuilder<
    cutlass::arch::Sm90, cutlass::arch::OpClassTensorOp,
    ElemA, cutlass::layout::RowMajor, 128 / cutlass::sizeof_bits<ElemA>::value,
    ElemB, cutlass::layout::ColumnMajor, 128 / cutlass::sizeof_bits<ElemB>::value,
    Acc,
    TileShape, ClusterShape,
    cutlass::gemm::collective::StageCountAutoCarveout<static_cast<int>(sizeof(typename CollectiveEpilogue::SharedStorage))>,
    cutlass::gemm::collective::KernelScheduleAuto
  >::CollectiveOp;

using GemmKernel = cutlass::gemm::kernel::GemmUniversal<
    cute::Shape<int,int,int,int>,
    CollectiveMainloop,
    CollectiveEpilogue
>;
using Gemm = cutlass::gemm::device::GemmUniversalAdapter<GemmKernel>;

// Force the device kernel symbol into the cubin without needing a host main.
auto* _anchor = &cutlass::device_kernel<GemmKernel>;


// ===== COMPILED SASS (sm_90a) =====

	.target	sm_90a

	.elftype	@"ET_EXEC"


//--------------------- .note.nv.tkinfo           --------------------------
	.section	.note.nv.tkinfo,"",@"SHT_NOTE"
	.sectionflags	@"SHF_NOTE_NV_TKINFO"
	.tkinfo
        /*0018*/ 	.word	0x00000002
        /*0030*/ 	.string	""
        /*0030*/ 	.string	"ptxas"
        /*0030*/ 	.string	"Cuda compilation tools, release 13.0, V13.0.88"
        /*0030*/ 	.string	"Build cuda_13.0.r13.0/compiler.36424714_0"
        /*0030*/ 	.string	"-arch sm_90a -m 64 "



//--------------------- .note.nv.cuinfo           --------------------------
	.section	.note.nv.cuinfo,"",@"SHT_NOTE"
	.sectionflags	@"SHF_NOTE_NV_CUINFO"
        /*0018*/ 	.short	0x0002
        /*001a*/ 	.short	0x005a
        /*001c*/ 	.short	0x0082
	.zero		2


//--------------------- .nv.info                  --------------------------
	.section	.nv.info,"",@"SHT_CUDA_INFO"
	.align	4


	//----- nvinfo : EIATTR_REGCOUNT
	.align		4
        /*0000*/ 	.byte	0x04, 0x2f
        /*0002*/ 	.short	(.L_12 - .L_11)
	.align		4
.L_11:
        /*0004*/ 	.word	index@(_ZN7cutlass13device_kernelINS_4gemm6kernel13GemmUniversalIN4cute5tupleIJiiiiEEENS1_10collective13CollectiveMmaINS1_37MainloopSm90TmaGmmaWarpSpecializedFP8ILi10ENS5_IJNS4_1CILi2EEENSA_ILi1EEESC_EEENS1_35KernelTmaWarpSpecializedCooperativeEEENS5_IJNSA_ILi128EEENSA_ILi48EEESG_EEENS_12float_e4m3_tENS5_IJlSC_lEEESJ_SK_NS4_8TiledMMAINS4_8MMA_AtomIJNS4_4SM904GMMA30MMA_64x16x32_F32E4M3E4M3_SS_TNILNSO_7ScaleInE1ELSQ_1EEEEEENS4_6LayoutISD_NS5_IJSC_NSA_ILi0EEESU_EEEEENS5_IJNS4_10UnderscoreESX_SX_EEEEENS4_13SM90_TMA_LOADENS4_14ComposedLayoutINS4_7SwizzleILi3ELi4ELi3EEENS4_18smem_ptr_flag_bitsILi8EEENST_INS5_IJNSA_ILi8EEESG_EEENS5_IJSG_SC_EEEEEEEvNS4_8identityENS4_23SM90_TMA_LOAD_MULTICASTES1A_vS1B_EENS_8epilogue10collective6detail29Sm90TmaWarpSpecializedAdapterINS1F_15DefaultEpilogueISJ_SK_SK_NS1E_6thread17LinearCombinationISJ_Li1EffLNS1J_9ScaleType4KindE0ELNS_15FloatRoundStyleE2ESJ_EENS1_15EpilogueDefaultEEEEEvvEEEEvNT_6ParamsE)
        /*0008*/ 	.word	0x000000a8


	//----- nvinfo : EIATTR_FRAME_SIZE
	.align		4
.L_12:
        /*000c*/ 	.byte	0x04, 0x11
        /*000e*/ 	.short	(.L_14 - .L_13)
	.align		4
.L_13:
        /*0010*/ 	.word	index@(_ZN7cutlass13device_kernelINS_4gemm6kernel13GemmUniversalIN4cute5tupleIJiiiiEEENS1_10collective13CollectiveMmaINS1_37MainloopSm90TmaGmmaWarpSpecializedFP8ILi10ENS5_IJNS4_1CILi2EEENSA_ILi1EEESC_EEENS1_35KernelTmaWarpSpecializedCooperativeEEENS5_IJNSA_ILi128EEENSA_ILi48EEESG_EEENS_12float_e4m3_tENS5_IJlSC_lEEESJ_SK_NS4_8TiledMMAINS4_8MMA_AtomIJNS4_4SM904GMMA30MMA_64x16x32_F32E4M3E4M3_SS_TNILNSO_7ScaleInE1ELSQ_1EEEEEENS4_6LayoutISD_NS5_IJSC_NSA_ILi0EEESU_EEEEENS5_IJNS4_10UnderscoreESX_SX_EEEEENS4_13SM90_TMA_LOADENS4_14ComposedLayoutINS4_7SwizzleILi3ELi4ELi3EEENS4_18smem_ptr_flag_bitsILi8EEENST_INS5_IJNSA_ILi8EEESG_EEENS5_IJSG_SC_EEEEEEEvNS4_8identityENS4_23SM90_TMA_LOAD_MULTICASTES1A_vS1B_EENS_8epilogue10collective6detail29Sm90TmaWarpSpecializedAdapterINS1F_15DefaultEpilogueISJ_SK_SK_NS1E_6thread17LinearCombinationISJ_Li1EffLNS1J_9ScaleType4KindE0ELNS_15FloatRoundStyleE2ESJ_EENS1_15EpilogueDefaultEEEEEvvEEEEvNT_6ParamsE)
        /*0014*/ 	.word	0x00000000


	//----- nvinfo : EIATTR_MIN_STACK_SIZE
	.align		4
.L_14:
        /*0018*/ 	.byte	0x04, 0x12
        /*001a*/ 	.short	(.L_16 - .L_15)
	.align		4
.L_15:
        /*001c*/ 	.word	index@(_ZN7cutlass13device_kernelINS_4gemm6kernel13GemmUniversalIN4cute5tupleIJiiiiEEENS1_10collective13CollectiveMmaINS1_37MainloopSm90TmaGmmaWarpSpecializedFP8ILi10ENS5_IJNS4_1CILi2EEENSA_ILi1EEESC_EEENS1_35KernelTmaWarpSpecializedCooperativeEEENS5_IJNSA_ILi128EEENSA_ILi48EEESG_EEENS_12float_e4m3_tENS5_IJlSC_lEEESJ_SK_NS4_8TiledMMAINS4_8MMA_AtomIJNS4_4SM904GMMA30MMA_64x16x32_F32E4M3E4M3_SS_TNILNSO_7ScaleInE1ELSQ_1EEEEEENS4_6LayoutISD_NS5_IJSC_NSA_ILi0EEESU_EEEEENS5_IJNS4_10UnderscoreESX_SX_EEEEENS4_13SM90_TMA_LOADENS4_14ComposedLayoutINS4_7SwizzleILi3ELi4ELi3EEENS4_18smem_ptr_flag_bitsILi8EEENST_INS5_IJNSA_ILi8EEESG_EEENS5_IJSG_SC_EEEEEEEvNS4_8identityENS4_23SM90_TMA_LOAD_MULTICASTES1A_vS1B_EENS_8epilogue10collective6detail29Sm90TmaWarpSpecializedAdapterINS1F_15DefaultEpilogueISJ_SK_SK_NS1E_6thread17LinearCombinationISJ_Li1EffLNS1J_9ScaleType4KindE0ELNS_15FloatRoundStyleE2ESJ_EENS1_15EpilogueDefaultEEEEEvvEEEEvNT_6ParamsE)
        /*0020*/ 	.word	0x00000000
.L_16:


//--------------------- .nv.compat                --------------------------
	.section	.nv.compat,"",@"SHT_CUDA_COMPAT_INFO"
	.align	4
        /*0000*/ 	.byte	0x02, 0x09, 0x01, 0x00, 0x02, 0x02, 0x04, 0x00, 0x02, 0x05, 0x05, 0x00, 0x03, 0x07, 0x01, 0x01
        /*0010*/ 	.byte	0x02, 0x03, 0x01, 0x00, 0x02, 0x06, 0x01, 0x00, 0x04, 0x0b, 0x08, 0x00, 0x00, 0x00, 0x00, 0x00
        /*0020*/ 	.byte	0x00, 0x00, 0x00, 0x00


//--------------------- .nv.info._ZN7cutlass13device_kernelINS_4gemm6kernel13GemmUniversalIN4cute5tupleIJiiiiEEENS1_10collective13CollectiveMmaINS1_37MainloopSm90TmaGmmaWarpSpecializedFP8ILi10ENS5_IJNS4_1CILi2EEENSA_ILi1EEESC_EEENS1_35KernelTmaWarpSpecializedCooperativeEEENS5_IJNSA_ILi128EEENSA_ILi48EEESG_EEENS_12float_e4m3_tENS5_IJlSC_lEEESJ_SK_NS4_8TiledMMAINS4_8MMA_AtomIJNS4_4SM904GMMA30MMA_64x16x32_F32E4M3E4M3_SS_TNILNSO_7ScaleInE1ELSQ_1EEEEEENS4_6LayoutISD_NS5_IJSC_NSA_ILi0EEESU_EEEEENS5_IJNS4_10UnderscoreESX_SX_EEEEENS4_13SM90_TMA_LOADENS4_14ComposedLayoutINS4_7SwizzleILi3ELi4ELi3EEENS4_18smem_ptr_flag_bitsILi8EEENST_INS5_IJNSA_ILi8EEESG_EEENS5_IJSG_SC_EEEEEEEvNS4_8identityENS4_23SM90_TMA_LOAD_MULTICASTES1A_vS1B_EENS_8epilogue10collective6detail29Sm90TmaWarpSpecializedAdapterINS1F_15DefaultEpilogueISJ_SK_SK_NS1E_6thread17LinearCombinationISJ_Li1EffLNS1J_9ScaleType4KindE0ELNS_15FloatRoundStyleE2ESJ_EENS1_15EpilogueDefaultEEEEEvvEEEEvNT_6ParamsE --------------------------
	.section	.nv.info._ZN7cutlass13device_kernelINS_4gemm6kernel13GemmUniversalIN4cute5tupleIJiiiiEEENS1_10collective13CollectiveMmaINS1_37MainloopSm90TmaGmmaWarpSpecializedFP8ILi10ENS5_IJNS4_1CILi2EEENSA_ILi1EEESC_EEENS1_35KernelTmaWarpSpecializedCooperativeEEENS5_IJNSA_ILi128EEENSA_ILi48EEESG_EEENS_12float_e4m3_tENS5_IJlSC_lEEESJ_SK_NS4_8TiledMMAINS4_8MMA_AtomIJNS4_4SM904GMMA30MMA_64x16x32_F32E4M3E4M3_SS_TNILNSO_7ScaleInE1ELSQ_1EEEEEENS4_6LayoutISD_NS5_IJSC_NSA_ILi0EEESU_EEEEENS5_IJNS4_10UnderscoreESX_SX_EEEEENS4_13SM90_TMA_LOADENS4_14ComposedLayoutINS4_7SwizzleILi3ELi4ELi3EEENS4_18smem_ptr_flag_bitsILi8EEENST_INS5_IJNSA_ILi8EEESG_EEENS5_IJSG_SC_EEEEEEEvNS4_8identityENS4_23SM90_TMA_LOAD_MULTICASTES1A_vS1B_EENS_8epilogue10collective6detail29Sm90TmaWarpSpecializedAdapterINS1F_15DefaultEpilogueISJ_SK_SK_NS1E_6thread17LinearCombinationISJ_Li1EffLNS1J_9ScaleType4KindE0ELNS_15FloatRoundStyleE2ESJ_EENS1_15EpilogueDefaultEEEEEvvEEEEvNT_6ParamsE,"",@"SHT_CUDA_INFO"
	.sectionflags	@""
	.align	4


	//----- nvinfo : EIATTR_CUDA_API_VERSION
	.align		4
        /*0000*/ 	.byte	0x04, 0x37
        /*0002*/ 	.short	(.L_18 - .L_17)
.L_17:
        /*0004*/ 	.word	0x00000082


	//----- nvinfo : EIATTR_KPARAM_INFO
	.align		4
.L_18:
        /*0008*/ 	.byte	0x04, 0x17
        /*000a*/ 	.short	(.L_20 - .L_19)
.L_19:
        /*000c*/ 	.word	0x00000000
        /*0010*/ 	.short	0x0000
        /*0012*/ 	.short	0x0070
        /*0014*/ 	.byte	0x00, 0xf0, 0x01, 0x10


	//----- nvinfo : EIATTR_SPARSE_MMA_MASK
	.align		4
.L_20:
        /*0018*/ 	.byte	0x03, 0x50
        /*001a*/ 	.short	0x0000


	//----- nvinfo : EIATTR_MAXREG_COUNT
	.align		4
        /*001c*/ 	.byte	0x03, 0x1b
        /*001e*/ 	.short	0x00a8


	//----- nvinfo : EIATTR_NUM_BARRIERS
	.align		4
        /*0020*/ 	.byte	0x02, 0x4c
        /*0022*/ 	.byte	0x01
	.zero		1


	//----- nvinfo : EIATTR_MERCURY_ISA_VERSION
	.align		4
        /*0024*/ 	.byte	0x03, 0x5f
        /*0026*/ 	.short	0x0101


	//----- nvinfo : EIATTR_INT_WARP_WIDE_INSTR_OFFSETS
	.align		4
        /*0028*/ 	.byte	0x04, 0x31
        /*002a*/ 	.short	(.L_22 - .L_21)


	//   ....[0]....
.L_21:
        /*002c*/ 	.word	0x00000590


	//   ....[1]....
        /*0030*/ 	.word	0x000005c0


	//   ....[2]....
        /*0034*/ 	.word	0x00000760


	//----- nvinfo : EIATTR_COOP_GROUP_MASK_REGIDS
	.align		4
.L_22:
        /*0038*/ 	.byte	0x04, 0x29
        /*003a*/ 	.short	(.L_24 - .L_23)


	//   ....[0]....
.L_23:
        /*003c*/ 	.word	0xffffffff


	//   ....[1]....
        /*0040*/ 	.word	0xffffffff


	//   ....[2]....
        /*0044*/ 	.word	0xffffffff


	//   ....[3]....
        /*0048*/ 	.word	0xffffffff


	//   ....[4]....
        /*004c*/ 	.word	0xffffffff


	//   ....[5]....
        /*0050*/ 	.word	0xffffffff


	//----- nvinfo : EIATTR_COOP_GROUP_INSTR_OFFSETS
	.align		4
.L_24:
        /*0054*/ 	.byte	0x04, 0x28
        /*0056*/ 	.short	(.L_26 - .L_25)


	//   ....[0]....
.L_25:
        /*0058*/ 	.word	0x00000060


	//   ....[1]....
        /*005c*/ 	.word	0x00000070


	//   ....[2]....
        /*0060*/ 	.word	0x00000130


	//   ....[3]....
        /*0064*/ 	.word	0x000003c0


	//   ....[4]....
        /*0068*/ 	.word	0x000008e0


	//   ....[5]....
        /*006c*/ 	.word	0x00001350


	//----- nvinfo : EIATTR_REG_RECONFIG
	.align		4
.L_26:
        /*0070*/ 	.byte	0x01, 0x54
	.zero		2


	//----- nvinfo : EIATTR_MBARRIER_INSTR_OFFSETS
	.align		4
        /*0074*/ 	.byte	0x04, 0x39
        /*0076*/ 	.short	(.L_28 - .L_27)


	//   ....[0]....
.L_27:
        /*0078*/ 	.word	0x00000250
        /*007c*/ 	.word	0x000000ff
        /*0080*/ 	.word	0x00000000
        /*0084*/ 	.short	0x0100
        /*0086*/ 	.byte	0x08
	.zero		1


	//   ....[1]....
        /*0088*/ 	.word	0x00000260
        /*008c*/ 	.word	0x000000ff
        /*0090*/ 	.word	0x00000050
        /*0094*/ 	.short	0x0100
        /*0096*/ 	.byte	0x08
	.zero		1


	//   ....[2]....
        /*0098*/ 	.word	0x00000270
        /*009c*/ 	.word	0x000000ff
        /*00a0*/ 	.word	0x00000008
        /*00a4*/ 	.short	0x0100
        /*00a6*/ 	.byte	0x08
	.zero		1


	//   ....[3]....
        /*00a8*/ 	.word	0x00000280
        /*00ac*/ 	.word	0x000000ff
        /*00b0*/ 	.word	0x00000058
        /*00b4*/ 	.short	0x0100
        /*00b6*/ 	.byte	0x08
	.zero		1


	//   ....[4]....
        /*00b8*/ 	.word	0x00000290
        /*00bc*/ 	.word	0x000000ff
        /*00c0*/ 	.word	0x00000010
        /*00c4*/ 	.short	0x0100
        /*00c6*/ 	.byte	0x08
	.zero		1


	//   ....[5]....
        /*00c8*/ 	.word	0x000002a0
        /*00cc*/ 	.word	0x000000ff
        /*00d0*/ 	.word	0x00000060
        /*00d4*/ 	.short	0x0100
        /*00d6*/ 	.byte	0x08
	.zero		1


	//   ....[6]....
        /*00d8*/ 	.word	0x000002b0
        /*00dc*/ 	.word	0x000000ff
        /*00e0*/ 	.word	0x00000018
        /*00e4*/ 	.short	0x0100
        /*00e6*/ 	.byte	0x08
	.zero		1


	//   ....[7]....
        /*00e8*/ 	.word	0x000002c0
        /*00ec*/ 	.word	0x000000ff
        /*00f0*/ 	.word	0x00000068
        /*00f4*/ 	.short	0x0100
        /*00f6*/ 	.byte	0x08
	.zero		1


	//   ....[8]....
        /*00f8*/ 	.word	0x000002d0
        /*00fc*/ 	.word	0x000000ff
        /*0100*/ 	.word	0x00000020
        /*0104*/ 	.short	0x0100
        /*0106*/ 	.byte	0x08
	.zero		1


	//   ....[9]....
        /*0108*/ 	.word	0x000002e0
        /*010c*/ 	.word	0x000000ff
        /*0110*/ 	.word	0x00000070
        /*0114*/ 	.short	0x0100
        /*0116*/ 	.byte	0x08
	.zero		1


	//   ....[10]....
        /*0118*/ 	.word	0x000002f0
        /*011c*/ 	.word	0x000000ff
        /*0120*/ 	.word	0x00000028
        /*0124*/ 	.short	0x0100
        /*0126*/ 	.byte	0x08
	.zero		1


	//   ....[11]....
        /*0128*/ 	.word	0x00000300
        /*012c*/ 	.word	0x000000ff
        /*0130*/ 	.word	0x00000078
        /*0134*/ 	.short	0x0100
        /*0136*/ 	.byte	0x08
	.zero		1


	//   ....[12]....
        /*0138*/ 	.word	0x00000310
        /*013c*/ 	.word	0x000000ff
        /*0140*/ 	.word	0x00000030
        /*0144*/ 	.short	0x0100
        /*0146*/ 	.byte	0x08
	.zero		1


	//   ....[13]....
        /*0148*/ 	.word	0x00000320
        /*014c*/ 	.word	0x000000ff
        /*0150*/ 	.word	0x00000080
        /*0154*/ 	.short	0x0100
        /*0156*/ 	.byte	0x08
	.zero		1


	//   ....[14]....
        /*0158*/ 	.word	0x00000330
        /*015c*/ 	.word	0x000000ff
        /*0160*/ 	.word	0x00000038
        /*0164*/ 	.short	0x0100
        /*0166*/ 	.byte	0x08
	.zero		1


	//   ....[15]....
        /*0168*/ 	.word	0x00000340
        /*016c*/ 	.word	0x000000ff
        /*0170*/ 	.word	0x00000088
        /*0174*/ 	.short	0x0100
        /*0176*/ 	.byte	0x08
	.zero		1


	//   ....[16]....
        /*0178*/ 	.word	0x00000350
        /*017c*/ 	.word	0x000000ff
        /*0180*/ 	.word	0x00000040
        /*0184*/ 	.short	0x0100
        /*0186*/ 	.byte	0x08
	.zero		1


	//   ....[17]....
        /*0188*/ 	.word	0x00000360
        /*018c*/ 	.word	0x000000ff
        /*0190*/ 	.word	0x00000090
        /*0194*/ 	.short	0x0100
        /*0196*/ 	.byte	0x08
	.zero		1


	//   ....[18]....
        /*0198*/ 	.word	0x00000370
        /*019c*/ 	.word	0x000000ff
        /*01a0*/ 	.word	0x00000048
        /*01a4*/ 	.short	0x0100
        /*01a6*/ 	.byte	0x08
	.zero		1


	//   ....[19]....
        /*01a8*/ 	.word	0x00000380
        /*01ac*/ 	.word	0x000000ff
        /*01b0*/ 	.word	0x00000098
        /*01b4*/ 	.short	0x0100
        /*01b6*/ 	.byte	0x08
	.zero		1


	//   ....[20]....
        /*01b8*/ 	.word	0x000007f0
        /*01bc*/ 	.word	0x000000ff
        /*01c0*/ 	.word	0x000000b0
        /*01c4*/ 	.short	0x0100
        /*01c6*/ 	.byte	0x06
	.zero		1


	//   ....[21]....
        /*01c8*/ 	.word	0x00000880
        /*01cc*/ 	.word	0x000000ff
        /*01d0*/ 	.word	0x000000b8
        /*01d4*/ 	.short	0x0100
        /*01d6*/ 	.byte	0x06
	.zero		1


	//   ....[22]....
        /*01d8*/ 	.word	0x00001610
        /*01dc*/ 	.word	0x000000ff
        /*01e0*/ 	.word	0x00000000
        /*01e4*/ 	.short	0x010a
        /*01e6*/ 	.byte	0x06
	.zero		1


	//   ....[23]....
        /*01e8*/ 	.word	0x00001650
        /*01ec*/ 	.word	0x000000ff
        /*01f0*/ 	.word	0x00000000
        /*01f4*/ 	.short	0x010a
        /*01f6*/ 	.byte	0x06
	.zero		1


	//   ....[24]....
        /*01f8*/ 	.word	0x00001e90
        /*01fc*/ 	.word	0x000000ff
        /*0200*/ 	.word	0x00000000
        /*0204*/ 	.short	0x010a
        /*0206*/ 	.byte	0x0e
	.zero		1


	//   ....[25]....
        /*0208*/ 	.word	0x00001ed0
        /*020c*/ 	.word	0x000000ff
        /*0210*/ 	.word	0x00000000
        /*0214*/ 	.short	0x010a
        /*0216*/ 	.byte	0x0e
	.zero		1


	//   ....[26]....
        /*0218*/ 	.word	0x00002540
        /*021c*/ 	.word	0x0000000a
        /*0220*/ 	.word	0x00000000
        /*0224*/ 	.short	0x0101
        /*0226*/ 	.byte	0x3f
	.zero		1


	//   ....[27]....
        /*0228*/ 	.word	0x00002960
        /*022c*/ 	.word	0x00000004
        /*0230*/ 	.word	0x00000000
        /*0234*/ 	.short	0x0101
        /*0236*/ 	.byte	0x3f
	.zero		1


	//   ....[28]....
        /*0238*/ 	.word	0x00005900
        /*023c*/ 	.word	0x00000012
        /*0240*/ 	.word	0x00000050
        /*0244*/ 	.short	0x010a
        /*0246*/ 	.byte	0x3f
	.zero		1


	//   ....[29]....
        /*0248*/ 	.word	0x00005c90
        /*024c*/ 	.word	0x00000004
        /*0250*/ 	.word	0x000000b8
        /*0254*/ 	.short	0x0101
        /*0256*/ 	.byte	0x3f
	.zero		1


	//   ....[30]....
        /*0258*/ 	.word	0x000063a0
        /*025c*/ 	.word	0x00000006
        /*0260*/ 	.word	0x00000000
        /*0264*/ 	.short	0x010a
        /*0266*/ 	.byte	0x3f
	.zero		1


	//   ....[31]....
        /*0268*/ 	.word	0x00006420
        /*026c*/ 	.word	0x00000007
        /*0270*/ 	.word	0x00000000
        /*0274*/ 	.short	0x010a
        /*0276*/ 	.byte	0x3f
	.zero		1


	//   ....[32]....
        /*0278*/ 	.word	0x000064b0
        /*027c*/ 	.word	0x00000006
        /*0280*/ 	.word	0x00000000
        /*0284*/ 	.short	0x010a
        /*0286*/ 	.byte	0x3f
	.zero		1


	//   ....[33]....
        /*0288*/ 	.word	0x00006540
        /*028c*/ 	.word	0x00000009
        /*0290*/ 	.word	0x00000000
        /*0294*/ 	.short	0x010a
        /*0296*/ 	.byte	0x3f
	.zero		1


	//   ....[34]....
        /*0298*/ 	.word	0x000065d0
        /*029c*/ 	.word	0x00000006
        /*02a0*/ 	.word	0x00000000
        /*02a4*/ 	.short	0x010a
        /*02a6*/ 	.byte	0x3f
	.zero		1


	//   ....[35]....
        /*02a8*/ 	.word	0x00006660
        /*02ac*/ 	.word	0x00000009
        /*02b0*/ 	.word	0x00000000
        /*02b4*/ 	.short	0x010a
        /*02b6*/ 	.byte	0x3f
	.zero		1


	//   ....[36]....
        /*02b8*/ 	.word	0x000066f0
        /*02bc*/ 	.word	0x00000006
        /*02c0*/ 	.word	0x00000000
        /*02c4*/ 	.short	0x010a
        /*02c6*/ 	.byte	0x3f
	.zero		1


	//   ....[37]....
        /*02c8*/ 	.word	0x00006780
        /*02cc*/ 	.word	0x00000009
        /*02d0*/ 	.word	0x00000000
        /*02d4*/ 	.short	0x010a
        /*02d6*/ 	.byte	0x3f
	.zero		1


	//   ....[38]....
        /*02d8*/ 	.word	0x00006810
        /*02dc*/ 	.word	0x00000006
        /*02e0*/ 	.word	0x00000000
        /*02e4*/ 	.short	0x010a
        /*02e6*/ 	.byte	0x3f
	.zero		1


	//   ....[39]....
        /*02e8*/ 	.word	0x000068a0
        /*02ec*/ 	.word	0x00000003
        /*02f0*/ 	.word	0x00000000
        /*02f4*/ 	.short	0x010a
        /*02f6*/ 	.byte	0x3f
	.zero		1


	//   ....[40]....
        /*02f8*/ 	.word	0x00006910
        /*02fc*/ 	.word	0x00000005
        /*0300*/ 	.word	0x00000000
        /*0304*/ 	.short	0x010a
        /*0306*/ 	.byte	0x3f
	.zero		1


	//   ....[41]....
        /*0308*/ 	.word	0x00006970
        /*030c*/ 	.word	0x0000000b
        /*0310*/ 	.word	0x00000000
        /*0314*/ 	.short	0x010a
        /*0316*/ 	.byte	0x3f
	.zero		1


	//   ....[42]....
        /*0318*/ 	.word	0x00006a40
        /*031c*/ 	.word	0x00000012
        /*0320*/ 	.word	0x00000050
        /*0324*/ 	.short	0x010a
        /*0326*/ 	.byte	0x3f
	.zero		1


	//   ....[43]....
        /*0328*/ 	.word	0x00006b10
        /*032c*/ 	.word	0x00000006
        /*0330*/ 	.word	0x00000000
        /*0334*/ 	.short	0x010a
        /*0336*/ 	.byte	0x3f
	.zero		1


	//   ....[44]....
        /*0338*/ 	.word	0x00006b60
        /*033c*/ 	.word	0x00000007
        /*0340*/ 	.word	0x00000000
        /*0344*/ 	.short	0x010a
        /*0346*/ 	.byte	0x3f
	.zero		1


	//   ....[45]....
        /*0348*/ 	.word	0x00006bb0
        /*034c*/ 	.word	0x00000006
        /*0350*/ 	.word	0x00000000
        /*0354*/ 	.short	0x010a
        /*0356*/ 	.byte	0x3f
	.zero		1


	//   ....[46]....
        /*0358*/ 	.word	0x00006c00
        /*035c*/ 	.word	0x00000009
        /*0360*/ 	.word	0x00000000
        /*0364*/ 	.short	0x010a
        /*0366*/ 	.byte	0x3f
	.zero		1


	//   ....[47]....
        /*0368*/ 	.word	0x00006c50
        /*036c*/ 	.word	0x00000006
        /*0370*/ 	.word	0x00000000
        /*0374*/ 	.short	0x010a
        /*0376*/ 	.byte	0x3f
	.zero		1


	//   ....[48]....
        /*0378*/ 	.word	0x00006ca0
        /*037c*/ 	.word	0x00000009
        /*0380*/ 	.word	0x00000000
        /*0384*/ 	.short	0x010a
        /*0386*/ 	.byte	0x3f
	.zero		1


	//   ....[49]....
        /*0388*/ 	.word	0x00006cf0
        /*038c*/ 	.word	0x00000006
        /*0390*/ 	.word	0x00000000
        /*0394*/ 	.short	0x010a
        /*0396*/ 	.byte	0x3f
	.zero		1


	//   ....[50]....
        /*0398*/ 	.word	0x00006d40
        /*039c*/ 	.word	0x00000009
        /*03a0*/ 	.word	0x00000000
        /*03a4*/ 	.short	0x010a
        /*03a6*/ 	.byte	0x3f
	.zero		1


	//   ....[51]....
        /*03a8*/ 	.word	0x00006d90
        /*03ac*/ 	.word	0x00000006
        /*03b0*/ 	.word	0x00000000
        /*03b4*/ 	.short	0x010a
        /*03b6*/ 	.byte	0x3f
	.zero		1


	//----- nvinfo : EIATTR_NUM_MBARRIERS
	.align		4
.L_28:
        /*03b8*/ 	.byte	0x03, 0x38
        /*03ba*/ 	.short	0x0016


	//----- nvinfo : EIATTR_EXIT_INSTR_OFFSETS
	.align		4
        /*03bc*/ 	.byte	0x04, 0x1c
        /*03be*/ 	.short	(.L_30 - .L_29)


	//   ....[0]....
.L_29:
        /*03c0*/ 	.word	0x00000a40


	//   ....[1]....
        /*03c4*/ 	.word	0x00001220


	//   ....[2]....
        /*03c8*/ 	.word	0x00005030


	//   ....[3]....
        /*03cc*/ 	.word	0x00005590


	//   ....[4]....
        /*03d0*/ 	.word	0x000068f0


	//----- nvinfo : EIATTR_MAX_THREADS
	.align		4
.L_30:
        /*03d4*/ 	.byte	0x04, 0x05
        /*03d6*/ 	.short	(.L_32 - .L_31)
.L_31:
        /*03d8*/ 	.word	0x00000180
        /*03dc*/ 	.word	0x00000001
        /*03e0*/ 	.word	0x00000001


	//----- nvinfo : EIATTR_CRS_STACK_SIZE
	.align		4
.L_32:
        /*03e4*/ 	.byte	0x04, 0x1e
        /*03e6*/ 	.short	(.L_34 - .L_33)
.L_33:
        /*03e8*/ 	.word	0x00000000


	//----- nvinfo : EIATTR_CBANK_PARAM_SIZE
	.align		4
.L_34:
        /*03ec*/ 	.byte	0x03, 0x19
        /*03ee*/ 	.short	0x0470


	//----- nvinfo : EIATTR_PARAM_CBANK
	.align		4
        /*03f0*/ 	.byte	0x04, 0x0a
        /*03f2*/ 	.short	(.L_36 - .L_35)
	.align		4
.L_35:
        /*03f4*/ 	.word	index@(.nv.constant0._ZN7cutlass13device_kernelINS_4gemm6kernel13GemmUniversalIN4cute5tupleIJiiiiEEENS1_10collective13CollectiveMmaINS1_37MainloopSm90TmaGmmaWarpSpecializedFP8ILi10ENS5_IJNS4_1CILi2EEENSA_ILi1EEESC_EEENS1_35KernelTmaWarpSpecializedCooperativeEEENS5_IJNSA_ILi128EEENSA_ILi48EEESG_EEENS_12float_e4m3_tENS5_IJlSC_lEEESJ_SK_NS4_8TiledMMAINS4_8MMA_AtomIJNS4_4SM904GMMA30MMA_64x16x32_F32E4M3E4M3_SS_TNILNSO_7ScaleInE1ELSQ_1EEEEEENS4_6LayoutISD_NS5_IJSC_NSA_ILi0EEESU_EEEEENS5_IJNS4_10UnderscoreESX_SX_EEEEENS4_13SM90_TMA_LOADENS4_14ComposedLayoutINS4_7SwizzleILi3ELi4ELi3EEENS4_18smem_ptr_flag_bitsILi8EEENST_INS5_IJNSA_ILi8EEESG_EEENS5_IJSG_SC_EEEEEEEvNS4_8identityENS4_23SM90_TMA_LOAD_MULTICASTES1A_vS1B_EENS_8epilogue10collective6detail29Sm90TmaWarpSpecializedAdapterINS1F_15DefaultEpilogueISJ_SK_SK_NS1E_6thread17LinearCombinationISJ_Li1EffLNS1J_9ScaleType4KindE0ELNS_15FloatRoundStyleE2ESJ_EENS1_15EpilogueDefaultEEEEEvvEEEEvNT_6ParamsE)
        /*03f8*/ 	.short	0x0210
        /*03fa*/ 	.short	0x0470


	//----- nvinfo : EIATTR_SW_WAR
	.align		4
.L_36:
        /*03fc*/ 	.byte	0x04, 0x36
        /*03fe*/ 	.short	(.L_38 - .L_37)
.L_37:
        /*0400*/ 	.word	0x00000008
.L_38:


//--------------------- .nv.callgraph             --------------------------
	.section	.nv.callgraph,"",@"SHT_CUDA_CALLGRAPH"
	.align	4
	.sectionentsize	8
	.align		4
        /*0000*/ 	.word	0x00000000
	.align		4
        /*0004*/ 	.word	0xffffffff
	.align		4
        /*0008*/ 	.word	0x00000000
	.align		4
        /*000c*/ 	.word	0xfffffffe
	.align		4
        /*0010*/ 	.word	0x00000000
	.align		4
        /*0014*/ 	.word	0xfffffffd
	.align		4
        /*0018*/ 	.word	0x00000000
	.align		4
        /*001c*/ 	.word	0xfffffffc


//--------------------- .nv.constant4             --------------------------
	.section	.nv.constant4,"a",@progbits
	.align	8
	.align		8
.nv.constant4:
        /*0000*/ 	.dword	_ZN40_INTERNAL_2a258353_4_k_cu_54895352_109084cuda3std3__45__cpo5beginE
	.align		8
        /*0008*/ 	.dword	_ZN40_INTERNAL_2a258353_4_k_cu_54895352_109084cuda3std3__45__cpo3endE
	.align		8
        /*0010*/ 	.dword	_ZN40_INTERNAL_2a258353_4_k_cu_54895352_109084cuda3std3__45__cpo6cbeginE
	.align		8
        /*0018*/ 	.dword	_ZN40_INTERNAL_2a258353_4_k_cu_54895352_109084cuda3std3__45__cpo4cendE
	.align		8
        /*0020*/ 	.dword	_ZN40_INTERNAL_2a258353_4_k_cu_54895352_109084cuda3std3__442_GLOBAL__N__2a258353_4_k_cu_54895352_109086ignoreE
	.align		8
        /*0028*/ 	.dword	_ZN40_INTERNAL_2a258353_4_k_cu_54895352_109084cuda3std3__419piecewise_constructE
	.align		8
        /*0030*/ 	.dword	_ZN40_INTERNAL_2a258353_4_k_cu_54895352_109084cuda3std3__48in_placeE
	.align		8
        /*0038*/ 	.dword	_ZN40_INTERNAL_2a258353_4_k_cu_54895352_109084cuda3std6ranges3__45__cpo4swapE
	.align		8
        /*0040*/ 	.dword	_ZN40_INTERNAL_2a258353_4_k_cu_54895352_109084cuda3std6ranges3__45__cpo9iter_moveE
	.align		8
        /*0048*/ 	.dword	_ZN40_INTERNAL_2a258353_4_k_cu_54895352_109084cute7productE
	.align		8
        /*0050*/ 	.dword	_ZN40_INTERNAL_2a258353_4_k_cu_54895352_109084cute1_E


//--------------------- .text._ZN7cutlass13device_kernelINS_4gemm6kernel13GemmUniversalIN4cute5tupleIJiiiiEEENS1_10collective13CollectiveMmaINS1_37MainloopSm90TmaGmmaWarpSpecializedFP8ILi10ENS5_IJNS4_1CILi2EEENSA_ILi1EEESC_EEENS1_35KernelTmaWarpSpecializedCooperativeEEENS5_IJNSA_ILi128EEENSA_ILi48EEESG_EEENS_12float_e4m3_tENS5_IJlSC_lEEESJ_SK_NS4_8TiledMMAINS4_8MMA_AtomIJNS4_4SM904GMMA30MMA_64x16x32_F32E4M3E4M3_SS_TNILNSO_7ScaleInE1ELSQ_1EEEEEENS4_6LayoutISD_NS5_IJSC_NSA_ILi0EEESU_EEEEENS5_IJNS4_10UnderscoreESX_SX_EEEEENS4_13SM90_TMA_LOADENS4_14ComposedLayoutINS4_7SwizzleILi3ELi4ELi3EEENS4_18smem_ptr_flag_bitsILi8EEENST_INS5_IJNSA_ILi8EEESG_EEENS5_IJSG_SC_EEEEEEEvNS4_8identityENS4_23SM90_TMA_LOAD_MULTICASTES1A_vS1B_EENS_8epilogue10collective6detail29Sm90TmaWarpSpecializedAdapterINS1F_15DefaultEpilogueISJ_SK_SK_NS1E_6thread17LinearCombinationISJ_Li1EffLNS1J_9ScaleType4KindE0ELNS_15FloatRoundStyleE2ESJ_EENS1_15EpilogueDefaultEEEEEvvEEEEvNT_6ParamsE --------------------------
	.section	.text._ZN7cutlass13device_kernelINS_4gemm6kernel13GemmUniversalIN4cute5tupleIJiiiiEEENS1_10collective13CollectiveMmaINS1_37MainloopSm90TmaGmmaWarpSpecializedFP8ILi10ENS5_IJNS4_1CILi2EEENSA_ILi1EEESC_EEENS1_35KernelTmaWarpSpecializedCooperativeEEENS5_IJNSA_ILi128EEENSA_ILi48EEESG_EEENS_12float_e4m3_tENS5_IJlSC_lEEESJ_SK_NS4_8TiledMMAINS4_8MMA_AtomIJNS4_4SM904GMMA30MMA_64x16x32_F32E4M3E4M3_SS_TNILNSO_7ScaleInE1ELSQ_1EEEEEENS4_6LayoutISD_NS5_IJSC_NSA_ILi0EEESU_EEEEENS5_IJNS4_10UnderscoreESX_SX_EEEEENS4_13SM90_TMA_LOADENS4_14ComposedLayoutINS4_7SwizzleILi3ELi4ELi3EEENS4_18smem_ptr_flag_bitsILi8EEENST_INS5_IJNSA_ILi8EEESG_EEENS5_IJSG_SC_EEEEEEEvNS4_8identityENS4_23SM90_TMA_LOAD_MULTICASTES1A_vS1B_EENS_8epilogue10collective6detail29Sm90TmaWarpSpecializedAdapterINS1F_15DefaultEpilogueISJ_SK_SK_NS1E_6thread17LinearCombinationISJ_Li1EffLNS1J_9ScaleType4KindE0ELNS_15FloatRoundStyleE2ESJ_EENS1_15EpilogueDefaultEEEEEvvEEEEvNT_6ParamsE,"ax",@progbits
	.align	128
.text._ZN7cutlass13device_kernelINS_4gemm6kernel13GemmUniversalIN4cute5tupleIJiiiiEEENS1_10collective13CollectiveMmaINS1_37MainloopSm90TmaGmmaWarpSpecializedFP8ILi10ENS5_IJNS4_1CILi2EEENSA_ILi1EEESC_EEENS1_35KernelTmaWarpSpecializedCooperativeEEENS5_IJNSA_ILi128EEENSA_ILi48EEESG_EEENS_12float_e4m3_tENS5_IJlSC_lEEESJ_SK_NS4_8TiledMMAINS4_8MMA_AtomIJNS4_4SM904GMMA30MMA_64x16x32_F32E4M3E4M3_SS_TNILNSO_7ScaleInE1ELSQ_1EEEEEENS4_6LayoutISD_NS5_IJSC_NSA_ILi0EEESU_EEEEENS5_IJNS4_10UnderscoreESX_SX_EEEEENS4_13SM90_TMA_LOADENS4_14ComposedLayoutINS4_7SwizzleILi3ELi4ELi3EEENS4_18smem_ptr_flag_bitsILi8EEENST_INS5_IJNSA_ILi8EEESG_EEENS5_IJSG_SC_EEEEEEEvNS4_8identityENS4_23SM90_TMA_LOAD_MULTICASTES1A_vS1B_EENS_8epilogue10collective6detail29Sm90TmaWarpSpecializedAdapterINS1F_15DefaultEpilogueISJ_SK_SK_NS1E_6thread17LinearCombinationISJ_Li1EffLNS1J_9ScaleType4KindE0ELNS_15FloatRoundStyleE2ESJ_EENS1_15EpilogueDefaultEEEEEvvEEEEvNT_6ParamsE:
        .type           _ZN7cutlass13device_kernelINS_4gemm6kernel13GemmUniversalIN4cute5tupleIJiiiiEEENS1_10collective13CollectiveMmaINS1_37MainloopSm90TmaGmmaWarpSpecializedFP8ILi10ENS5_IJNS4_1CILi2EEENSA_ILi1EEESC_EEENS1_35KernelTmaWarpSpecializedCooperativeEEENS5_IJNSA_ILi128EEENSA_ILi48EEESG_EEENS_12float_e4m3_tENS5_IJlSC_lEEESJ_SK_NS4_8TiledMMAINS4_8MMA_AtomIJNS4_4SM904GMMA30MMA_64x16x32_F32E4M3E4M3_SS_TNILNSO_7ScaleInE1ELSQ_1EEEEEENS4_6LayoutISD_NS5_IJSC_NSA_ILi0EEESU_EEEEENS5_IJNS4_10UnderscoreESX_SX_EEEEENS4_13SM90_TMA_LOADENS4_14ComposedLayoutINS4_7SwizzleILi3ELi4ELi3EEENS4_18smem_ptr_flag_bitsILi8EEENST_INS5_IJNSA_ILi8EEESG_EEENS5_IJSG_SC_EEEEEEEvNS4_8identityENS4_23SM90_TMA_LOAD_MULTICASTES1A_vS1B_EENS_8epilogue10collective6detail29Sm90TmaWarpSpecializedAdapterINS1F_15DefaultEpilogueISJ_SK_SK_NS1E_6thread17LinearCombinationISJ_Li1EffLNS1J_9ScaleType4KindE0ELNS_15FloatRoundStyleE2ESJ_EENS1_15EpilogueDefaultEEEEEvvEEEEvNT_6ParamsE,@function
        .size           _ZN7cutlass13device_kernelINS_4gemm6kernel13GemmUniversalIN4cute5tupleIJiiiiEEENS1_10collective13CollectiveMmaINS1_37MainloopSm90TmaGmmaWarpSpecializedFP8ILi10ENS5_IJNS4_1CILi2EEENSA_ILi1EEESC_EEENS1_35KernelTmaWarpSpecializedCooperativeEEENS5_IJNSA_ILi128EEENSA_ILi48EEESG_EEENS_12float_e4m3_tENS5_IJlSC_lEEESJ_SK_NS4_8TiledMMAINS4_8MMA_AtomIJNS4_4SM904GMMA30MMA_64x16x32_F32E4M3E4M3_SS_TNILNSO_7ScaleInE1ELSQ_1EEEEEENS4_6LayoutISD_NS5_IJSC_NSA_ILi0EEESU_EEEEENS5_IJNS4_10UnderscoreESX_SX_EEEEENS4_13SM90_TMA_LOADENS4_14ComposedLayoutINS4_7SwizzleILi3ELi4ELi3EEENS4_18smem_ptr_flag_bitsILi8EEENST_INS5_IJNSA_ILi8EEESG_EEENS5_IJSG_SC_EEEEEEEvNS4_8identityENS4_23SM90_TMA_LOAD_MULTICASTES1A_vS1B_EENS_8epilogue10collective6detail29Sm90TmaWarpSpecializedAdapterINS1F_15DefaultEpilogueISJ_SK_SK_NS1E_6thread17LinearCombinationISJ_Li1EffLNS1J_9ScaleType4KindE0ELNS_15FloatRoundStyleE2ESJ_EENS1_15EpilogueDefaultEEEEEvvEEEEvNT_6ParamsE,(.L_x_139 - _ZN7cutlass13device_kernelINS_4gemm6kernel13GemmUniversalIN4cute5tupleIJiiiiEEENS1_10collective13CollectiveMmaINS1_37MainloopSm90TmaGmmaWarpSpecializedFP8ILi10ENS5_IJNS4_1CILi2EEENSA_ILi1EEESC_EEENS1_35KernelTmaWarpSpecializedCooperativeEEENS5_IJNSA_ILi128EEENSA_ILi48EEESG_EEENS_12float_e4m3_tENS5_IJlSC_lEEESJ_SK_NS4_8TiledMMAINS4_8MMA_AtomIJNS4_4SM904GMMA30MMA_64x16x32_F32E4M3E4M3_SS_TNILNSO_7ScaleInE1ELSQ_1EEEEEENS4_6LayoutISD_NS5_IJSC_NSA_ILi0EEESU_EEEEENS5_IJNS4_10UnderscoreESX_SX_EEEEENS4_13SM90_TMA_LOADENS4_14ComposedLayoutINS4_7SwizzleILi3ELi4ELi3EEENS4_18smem_ptr_flag_bitsILi8EEENST_INS5_IJNSA_ILi8EEESG_EEENS5_IJSG_SC_EEEEEEEvNS4_8identityENS4_23SM90_TMA_LOAD_MULTICASTES1A_vS1B_EENS_8epilogue10collective6detail29Sm90TmaWarpSpecializedAdapterINS1F_15DefaultEpilogueISJ_SK_SK_NS1E_6thread17LinearCombinationISJ_Li1EffLNS1J_9ScaleType4KindE0ELNS_15FloatRoundStyleE2ESJ_EENS1_15EpilogueDefaultEEEEEvvEEEEvNT_6ParamsE)
        .other          _ZN7cutlass13device_kernelINS_4gemm6kernel13GemmUniversalIN4cute5tupleIJiiiiEEENS1_10collective13CollectiveMmaINS1_37MainloopSm90TmaGmmaWarpSpecializedFP8ILi10ENS5_IJNS4_1CILi2EEENSA_ILi1EEESC_EEENS1_35KernelTmaWarpSpecializedCooperativeEEENS5_IJNSA_ILi128EEENSA_ILi48EEESG_EEENS_12float_e4m3_tENS5_IJlSC_lEEESJ_SK_NS4_8TiledMMAINS4_8MMA_AtomIJNS4_4SM904GMMA30MMA_64x16x32_F32E4M3E4M3_SS_TNILNSO_7ScaleInE1ELSQ_1EEEEEENS4_6LayoutISD_NS5_IJSC_NSA_ILi0EEESU_EEEEENS5_IJNS4_10UnderscoreESX_SX_EEEEENS4_13SM90_TMA_LOADENS4_14ComposedLayoutINS4_7SwizzleILi3ELi4ELi3EEENS4_18smem_ptr_flag_bitsILi8EEENST_INS5_IJNSA_ILi8EEESG_EEENS5_IJSG_SC_EEEEEEEvNS4_8identityENS4_23SM90_TMA_LOAD_MULTICASTES1A_vS1B_EENS_8epilogue10collective6detail29Sm90TmaWarpSpecializedAdapterINS1F_15DefaultEpilogueISJ_SK_SK_NS1E_6thread17LinearCombinationISJ_Li1EffLNS1J_9ScaleType4KindE0ELNS_15FloatRoundStyleE2ESJ_EENS1_15EpilogueDefaultEEEEEvvEEEEvNT_6ParamsE,@"STO_CUDA_ENTRY STV_DEFAULT"
_ZN7cutlass13device_kernelINS_4gemm6kernel13GemmUniversalIN4cute5tupleIJiiiiEEENS1_10collective13CollectiveMmaINS1_37MainloopSm90TmaGmmaWarpSpecializedFP8ILi10ENS5_IJNS4_1CILi2EEENSA_ILi1EEESC_EEENS1_35KernelTmaWarpSpecializedCooperativeEEENS5_IJNSA_ILi128EEENSA_ILi48EEESG_EEENS_12float_e4m3_tENS5_IJlSC_lEEESJ_SK_NS4_8TiledMMAINS4_8MMA_AtomIJNS4_4SM904GMMA30MMA_64x16x32_F32E4M3E4M3_SS_TNILNSO_7ScaleInE1ELSQ_1EEEEEENS4_6LayoutISD_NS5_IJSC_NSA_ILi0EEESU_EEEEENS5_IJNS4_10UnderscoreESX_SX_EEEEENS4_13SM90_TMA_LOADENS4_14ComposedLayoutINS4_7SwizzleILi3ELi4ELi3EEENS4_18smem_ptr_flag_bitsILi8EEENST_INS5_IJNSA_ILi8EEESG_EEENS5_IJSG_SC_EEEEEEEvNS4_8identityENS4_23SM90_TMA_LOAD_MULTICASTES1A_vS1B_EENS_8epilogue10collective6detail29Sm90TmaWarpSpecializedAdapterINS1F_15DefaultEpilogueISJ_SK_SK_NS1E_6thread17LinearCombinationISJ_Li1EffLNS1J_9ScaleType4KindE0ELNS_15FloatRoundStyleE2ESJ_EENS1_15EpilogueDefaultEEEEEvvEEEEvNT_6ParamsE:
[----:B------:R-:W-:Y:S01]  /*0000*/  LDC R1, c[0x0][0x28] ;  /* 0x00000a00ff017b82 */ /* 0x000fe20000000800 */
[----:B------:R-:W0:Y:S01]  /*0010*/  S2R R0, SR_TID.X ;  /* 0x0000000000007919 */ /* 0x000e220000002100 */
[----:B------:R-:W-:Y:S01]  /*0020*/  ELECT P0, URZ, PT ;  /* 0x00000000003f782f */ /* 0x000fe20003800000 */
[----:B------:R-:W-:Y:S01]  /*0030*/  BSSY B0, `(.L_x_0) ;  /* 0x000000f000007945 */ /* 0x000fe20003800000 */
[--C-:B0-----:R-:W-:Y:S02]  /*0040*/  SHF.R.U32.HI R2, RZ, 0x5, R0.reuse ;  /* 0x00000005ff027819 */ /* 0x101fe40000011600 */
[----:B------:R-:W-:-:S03]  /*0050*/  SHF.R.U32.HI R4, RZ, 0x7, R0 ;  /* 0x00000007ff047819 */ /* 0x000fc60000011600 */
[----:B------:R-:W0:Y:S04]  /*0060*/  SHFL.IDX PT, R3, R2, RZ, 0x1f ;  /* 0x00001fff02037589 */ /* 0x000e2800000e0000 */
[----:B------:R1:W2:Y:S01]  /*0070*/  SHFL.IDX PT, R5, R4, RZ, 0x1f ;  /* 0x00001fff04057589 */ /* 0x0002a200000e0000 */
[----:B0-----:R-:W-:-:S13]  /*0080*/  ISETP.NE.OR P0, PT, R3, RZ, !P0 ;  /* 0x000000ff0300720c */ /* 0x001fda0004705670 */
[----:B-12---:R-:W-:Y:S05]  /*0090*/  @P0 BRA `(.L_x_1) ;  /* 0x0000000000200947 */ /* 0x006fea0003800000 */
[----:B------:R-:W-:Y:S02]  /*00a0*/  ULDC.64 UR4, c[0x0][0x198] ;  /* 0x0000660000047ab9 */ /* 0x000fe40000000a00 */
[----:B------:R-:W-:Y:S02]  /*00b0*/  UIADD3 UR6, UP0, UR4, 0xf0, URZ ;  /* 0x000000f004067890 */ /* 0x000fe4000ff1e03f */
[----:B------:R-:W-:Y:S02]  /*00c0*/  UIADD3 UR4, UP1, UR4, 0x1f0, URZ ;  /* 0x000001f004047890 */ /* 0x000fe4000ff3e03f */
[----:B------:R-:W-:Y:S02]  /*00d0*/  UIADD3.X UR7, URZ, UR5, URZ, UP0, !UPT ;  /* 0x000000053f077290 */ /* 0x000fe400087fe43f */
[----:B------:R-:W-:-:S07]  /*00e0*/  UIADD3.X UR5, URZ, UR5, URZ, UP1, !UPT ;  /* 0x000000053f057290 */ /* 0x000fce0008ffe43f */
[----:B------:R0:W-:Y:S02]  /*00f0*/  UTMACCTL.PF [UR6] ;  /* 0x00000000060079b9 */ /* 0x0001e40008040000 */
[----:B------:R0:W-:Y:S02]  /*0100*/  UTMACCTL.PF [UR4] ;  /* 0x00000000040079b9 */ /* 0x0001e40008040000 */
[----:B0-----:R-:W-:Y:S01]  /*0110*/  NOP ;  /* 0x0000000000007918 */ /* 0x001fe20000000000 */
.L_x_1:
[----:B------:R-:W-:Y:S05]  /*0120*/  BSYNC B0 ;  /* 0x0000000000007941 */ /* 0x000fea0003800000 */
.L_x_0:
[----:B------:R-:W0:Y:S02]  /*0130*/  SHFL.IDX PT, R6, R2, RZ, 0x1f ;  /* 0x00001fff02067589 */ /* 0x000e2400000e0000 */
[----:B0-----:R-:W-:-:S13]  /*0140*/  ISETP.NE.AND P0, PT, R6, RZ, PT ;  /* 0x000000ff0600720c */ /* 0x001fda0003f05270 */
[----:B------:R-:W-:Y:S05]  /*0150*/  @P0 BRA `(.L_x_2) ;  /* 0x0000000000940947 */ /* 0x000fea0003800000 */
[----:B------:R-:W-:Y:S01]  /*0160*/  ELECT P0, URZ, PT ;  /* 0x00000000003f782f */ /* 0x000fe20003800000 */
[----:B------:R-:W-:-:S12]  /*0170*/  BSSY B0, `(.L_x_2) ;  /* 0x0000023000007945 */ /* 0x000fd80003800000 */
[----:B------:R-:W-:Y:S05]  /*0180*/  @!P0 BRA `(.L_x_3) ;  /* 0x0000000000848947 */ /* 0x000fea0003800000 */
[----:B------:R-:W0:Y:S01]  /*0190*/  S2UR UR8, SR_CgaCtaId ;  /* 0x00000000000879c3 */ /* 0x000e220000008800 */
[----:B------:R-:W-:Y:S01]  /*01a0*/  UMOV UR4, 0x400 ;  /* 0x0000040000047882 */ /* 0x000fe20000000000 */
[----:B------:R-:W-:Y:S01]  /*01b0*/  UMOV UR5, 0x1 ;  /* 0x0000000100057882 */ /* 0x000fe20000000000 */
[----:B------:R-:W-:Y:S02]  /*01c0*/  UMOV UR6, 0x4 ;  /* 0x0000000400067882 */ /* 0x000fe40000000000 */
[----:B------:R-:W-:-:S04]  /*01d0*/  UIADD3 UR6, -UR6, 0x100000, URZ ;  /* 0x0010000006067890 */ /* 0x000fc8000fffe13f */
[----:B------:R-:W-:Y:S02]  /*01e0*/  USHF.L.U32 UR7, UR6, 0xb, URZ ;  /* 0x0000000b06077899 */ /* 0x000fe4000800063f */
[----:B------:R-:W-:Y:S02]  /*01f0*/  USHF.L.U32 UR6, UR6, 0x1, URZ ;  /* 0x0000000106067899 */ /* 0x000fe4000800063f */
[----:B0-----:R-:W-:Y:S02]  /*0200*/  ULEA UR8, UR8, UR4, 0x18 ;  /* 0x0000000408087291 */ /* 0x001fe4000f8ec03f */
[----:B------:R-:W-:-:S04]  /*0210*/  UIADD3 UR4, -UR5, 0x100000, URZ ;  /* 0x0010000005047890 */ /* 0x000fc8000fffe13f */
[----:B------:R-:W-:Y:S02]  /*0220*/  USHF.L.U32 UR5, UR4, 0xb, URZ ;  /* 0x0000000b04057899 */ /* 0x000fe4000800063f */
[----:B------:R-:W-:Y:S01]  /*0230*/  USHF.L.U32 UR4, UR4, 0x1, URZ ;  /* 0x0000000104047899 */ /* 0x000fe2000800063f */
[----:B------:R-:W0:Y:S11]  /*0240*/  FENCE.VIEW.ASYNC.S ;  /* 0x00000000000073c6 */ /* 0x000e360000000000 */
[----:B0-----:R0:W1:Y:S01]  /*0250*/  SYNCS.EXCH.64 URZ, [UR8], UR4 ;  /* 0x00000004083f75b2 */ /* 0x0010620008000100 */
[----:B------:R0:W2:Y:S01]  /*0260*/  SYNCS.EXCH.64 URZ, [UR8+0x50], UR6 ;  /* 0x00005006083f75b2 */ /* 0x0000a20008000100 */
[----:B------:R0:W3:Y:S01]  /*0270*/  SYNCS.EXCH.64 URZ, [UR8+0x8], UR4 ;  /* 0x00000804083f75b2 */ /* 0x0000e20008000100 */
[----:B------:R0:W4:Y:S01]  /*0280*/  SYNCS.EXCH.64 URZ, [UR8+0x58], UR6 ;  /* 0x00005806083f75b2 */ /* 0x0001220008000100 */
[----:B------:R0:W0:Y:S01]  /*0290*/  SYNCS.EXCH.64 URZ, [UR8+0x10], UR4 ;  /* 0x00001004083f75b2 */ /* 0x0000220008000100 */
        /* <DEDUP_REMOVED lines=15> */
[----:B------:R-:W-:Y:S01]  /*0390*/  NOP ;  /* 0x0000000000007918 */ /* 0x000fe20000000000 */
.L_x_3:
[----:B0-----:R-:W-:Y:S05]  /*03a0*/  BSYNC B0 ;  /* 0x0000000000007941 */ /* 0x001fea0003800000 */
.L_x_2:
[----:B------:R-:W-:Y:S01]  /*03b0*/  SHF.R.S32.HI R7, RZ, 0x1f, R0 ;  /* 0x0000001fff077819 */ /* 0x000fe20000011400 */
[----:B------:R-:W0:Y:S01]  /*03c0*/  SHFL.IDX PT, R2, R2, RZ, 0x1f ;  /* 0x00001fff02027589 */ /* 0x000e2200000e0000 */
[----:B------:R-:W5:Y:S01]  /*03d0*/  S2UR UR8, SR_CTAID.X ;  /* 0x00000000000879c3 */ /* 0x000f620000002500 */
[----:B------:R-:W-:Y:S02]  /*03e0*/  ELECT P0, URZ, PT ;  /* 0x00000000003f782f */ /* 0x000fe40003800000 */
[----:B------:R-:W-:Y:S01]  /*03f0*/  LEA.HI R7, R7, R0, RZ, 0x7 ;  /* 0x0000000007077211 */ /* 0x000fe200078f38ff */
[----:B------:R-:W1:Y:S01]  /*0400*/  S2R R4, SR_CTAID.Y ;  /* 0x0000000000047919 */ /* 0x000e620000002600 */
[----:B------:R-:W-:Y:S01]  /*0410*/  SHF.R.S32.HI R11, RZ, 0x1f, R6 ;  /* 0x0000001fff0b7819 */ /* 0x000fe20000011406 */
[----:B------:R-:W-:Y:S01]  /*0420*/  ULDC UR4, c[0x0][0x150] ;  /* 0x0000540000047ab9 */ /* 0x000fe20000000800 */
[----:B------:R-:W-:Y:S01]  /*0430*/  LOP3.LUT R7, R7, 0xffffff80, RZ, 0xc0, !PT ;  /* 0xffffff8007077812 */ /* 0x000fe200078ec0ff */
[----:B------:R-:W-:Y:S01]  /*0440*/  VIADD R16, R5, 0xffffffff ;  /* 0xffffffff05107836 */ /* 0x000fe20000000000 */
[----:B------:R-:W-:Y:S01]  /*0450*/  LEA.HI R11, R11, R6, RZ, 0x2 ;  /* 0x000000060b0b7211 */ /* 0x000fe200078f10ff */
[----:B------:R-:W2:Y:S01]  /*0460*/  LDC R10, c[0x0][0x144] ;  /* 0x00005100ff0a7b82 */ /* 0x000ea20000000800 */
[----:B------:R-:W-:Y:S01]  /*0470*/  NOP ;  /* 0x0000000000007918 */ /* 0x000fe20000000000 */
[----:B------:R-:W-:Y:S01]  /*0480*/  IMAD.IADD R7, R0, 0x1, -R7 ;  /* 0x0000000100077824 */ /* 0x000fe200078e0a07 */
[----:B------:R-:W-:Y:S01]  /*0490*/  LOP3.LUT R11, R11, 0x3ffffffc, RZ, 0xc0, !PT ;  /* 0x3ffffffc0b0b7812 */ /* 0x000fe200078ec0ff */
[----:B------:R-:W-:Y:S01]  /*04a0*/  NOP ;  /* 0x0000000000007918 */ /* 0x000fe20000000000 */
[----:B------:R-:W-:-:S02]  /*04b0*/  ISETP.GE.U32.AND P6, PT, R16, 0x2, PT ;  /* 0x000000021000780c */ /* 0x000fc40003fc6070 */
[----:B------:R-:W-:Y:S01]  /*04c0*/  SHF.R.S32.HI R8, RZ, 0x1f, R7 ;  /* 0x0000001fff087819 */ /* 0x000fe20000011407 */
[----:B------:R-:W-:Y:S01]  /*04d0*/  IMAD.IADD R6, R6, 0x1, -R11 ;  /* 0x0000000106067824 */ /* 0x000fe200078e0a0b */
[----:B------:R-:W3:Y:S01]  /*04e0*/  LDC R13, c[0x0][0x140] ;  /* 0x00005000ff0d7b82 */ /* 0x000ee20000000800 */
[----:B------:R-:W-:Y:S02]  /*04f0*/  ISETP.NE.AND P3, PT, R5, RZ, PT ;  /* 0x000000ff0500720c */ /* 0x000fe40003f65270 */
[----:B------:R-:W-:Y:S02]  /*0500*/  LEA.HI R8, R8, R7, RZ, 0x3 ;  /* 0x0000000708087211 */ /* 0x000fe400078f18ff */
[----:B0-----:R-:W-:Y:S02]  /*0510*/  ISETP.NE.OR P0, PT, R2, RZ, !P0 ;  /* 0x000000ff0200720c */ /* 0x001fe40004705670 */
[--C-:B------:R-:W-:Y:S01]  /*0520*/  SHF.R.S32.HI R2, RZ, 0x3, R8.reuse ;  /* 0x00000003ff027819 */ /* 0x100fe20000011408 */
[----:B------:R-:W0:Y:S01]  /*0530*/  LDC R11, c[0x0][0x148] ;  /* 0x00005200ff0b7b82 */ /* 0x000e220000000800 */
[----:B------:R-:W-:-:S02]  /*0540*/  SHF.R.S32.HI R9, RZ, 0x1f, R8 ;  /* 0x0000001fff097819 */ /* 0x000fc40000011408 */
[----:B-----5:R-:W-:Y:S02]  /*0550*/  I2FP.F32.U32 R8, UR8 ;  /* 0x0000000800087c45 */ /* 0x020fe40008201000 */
[----:B------:R-:W-:-:S03]  /*0560*/  LEA.HI R9, R9, R2, RZ, 0x2 ;  /* 0x0000000209097211 */ /* 0x000fc600078f10ff */
[----:B------:R-:W-:Y:S01]  /*0570*/  FMUL R8, R8, UR4 ;  /* 0x0000000408087c20 */ /* 0x000fe20008400000 */
[----:B------:R-:W-:Y:S01]  /*0580*/  LOP3.LUT R9, R9, 0xfffffffc, RZ, 0xc0, !PT ;  /* 0xfffffffc09097812 */ /* 0x000fe200078ec0ff */
[----:B------:R-:W-:Y:S01]  /*0590*/  VOTEU.ALL UP0, P0 ;  /* 0x00000000003f7886 */ /* 0x000fe20000000000 */
[----:B-1----:R-:W-:Y:S01]  /*05a0*/  I2FP.F32.U32 R12, R4 ;  /* 0x00000004000c7245 */ /* 0x002fe20000201000 */
[----:B------:R-:W-:Y:S01]  /*05b0*/  ULDC UR4, c[0x0][0x154] ;  /* 0x0000550000047ab9 */ /* 0x000fe20000000800 */
[----:B------:R-:W-:Y:S01]  /*05c0*/  VOTEU.ALL UP1, P0 ;  /* 0x00000000003f7886 */ /* 0x000fe20000020000 */
[----:B------:R-:W1:Y:S01]  /*05d0*/  F2I.U32.TRUNC.NTZ R8, R8 ;  /* 0x0000000800087305 */ /* 0x000e62000020f000 */
[----:B------:R-:W-:Y:S01]  /*05e0*/  IMAD.IADD R9, R2, 0x1, -R9 ;  /* 0x0000000102097824 */ /* 0x000fe200078e0a09 */
[----:B------:R-:W5:Y:S01]  /*05f0*/  @!UP0 S2UR UR7, SR_CgaCtaId ;  /* 0x00000000000789c3 */ /* 0x000f620000008800 */
[----:B------:R-:W-:Y:S01]  /*0600*/  FMUL R12, R12, UR4 ;  /* 0x000000040c0c7c20 */ /* 0x000fe20008400000 */
[----:B------:R-:W-:Y:S01]  /*0610*/  UMOV UR4, 0x20 ;  /* 0x0000002000047882 */ /* 0x000fe20000000000 */
[----:B------:R-:W-:Y:S01]  /*0620*/  IMAD R6, R6, 0x4, R9 ;  /* 0x0000000406067824 */ /* 0x000fe200078e0209 */
[----:B------:R-:W-:Y:S01]  /*0630*/  @!UP0 UMOV UR6, 0x400 ;  /* 0x0000040000068882 */ /* 0x000fe20000000000 */
[----:B------:R-:W-:-:S04]  /*0640*/  @!UP0 UIADD3 UR4, -UR4, 0x100000, URZ ;  /* 0x0010000004048890 */ /* 0x000fc8000fffe13f */
[----:B------:R-:W-:Y:S02]  /*0650*/  @!UP0 USHF.L.U32 UR5, UR4, 0xb, URZ ;  /* 0x0000000b04058899 */ /* 0x000fe4000800063f */
[----:B------:R-:W-:Y:S01]  /*0660*/  @!UP0 USHF.L.U32 UR4, UR4, 0x1, URZ ;  /* 0x0000000104048899 */ /* 0x000fe2000800063f */
[----:B---3--:R-:W-:Y:S01]  /*0670*/  ISETP.EQ.U32.AND P2, PT, R13, 0x1, PT ;  /* 0x000000010d00780c */ /* 0x008fe20003f42070 */
[----:B------:R-:W3:Y:S01]  /*0680*/  F2I.U32.TRUNC.NTZ R12, R12 ;  /* 0x0000000c000c7305 */ /* 0x000ee2000020f000 */
[----:B------:R-:W-:-:S04]  /*0690*/  LEA.HI R2, R6, R6, RZ, 0x1 ;  /* 0x0000000606027211 */ /* 0x000fc800078f08ff */
[----:B------:R-:W-:Y:S01]  /*06a0*/  LOP3.LUT R9, R2, 0xfffffffe, RZ, 0xc0, !PT ;  /* 0xfffffffe02097812 */ /* 0x000fe200078ec0ff */
[----:B-1----:R-:W-:Y:S01]  /*06b0*/  IMAD.MOV R15, RZ, RZ, -R8 ;  /* 0x000000ffff0f7224 */ /* 0x002fe200078e0a08 */
[----:B------:R-:W-:-:S03]  /*06c0*/  SHF.R.S32.HI R2, RZ, 0x1f, R3 ;  /* 0x0000001fff027819 */ /* 0x000fc60000011403 */
[----:B--2---:R-:W-:Y:S01]  /*06d0*/  IMAD R10, R10, R15, UR8 ;  /* 0x000000080a0a7e24 */ /* 0x004fe2000f8e020f */
[----:B------:R-:W-:Y:S01]  /*06e0*/  LEA.HI R2, R2, R3, RZ, 0x2 ;  /* 0x0000000302027211 */ /* 0x000fe200078f10ff */
[----:B------:R-:W-:-:S03]  /*06f0*/  IMAD.IADD R9, R6, 0x1, -R9 ;  /* 0x0000000106097824 */ /* 0x000fc600078e0a09 */
[----:B------:R-:W-:Y:S01]  /*0700*/  LOP3.LUT R2, R2, 0xfffffffc, RZ, 0xc0, !PT ;  /* 0xfffffffc02027812 */ /* 0x000fe200078ec0ff */
[----:B---3--:R-:W-:Y:S01]  /*0710*/  IMAD.MOV R20, RZ, RZ, -R12 ;  /* 0x000000ffff147224 */ /* 0x008fe200078e0a0c */
[----:B------:R-:W-:Y:S01]  /*0720*/  ISETP.NE.AND P4, PT, R9, R10, PT ;  /* 0x0000000a0900720c */ /* 0x000fe20003f85270 */
[C---:B------:R-:W-:Y:S01]  /*0730*/  IMAD.SHL.U32 R9, R6.reuse, 0x4, RZ ;  /* 0x0000000406097824 */ /* 0x040fe200078e00ff */
[----:B-----5:R-:W-:Y:S01]  /*0740*/  @!UP0 ULEA UR6, UR7, UR6, 0x18 ;  /* 0x0000000607068291 */ /* 0x020fe2000f8ec03f */
[----:B------:R-:W-:Y:S01]  /*0750*/  IMAD.IADD R2, R3, 0x1, -R2 ;  /* 0x0000000103027824 */ /* 0x000fe200078e0a02 */
[----:B------:R-:W-:Y:S01]  /*0760*/  VOTEU.ALL UP0, P0 ;  /* 0x00000000003f7886 */ /* 0x000fe20000000000 */
[----:B------:R-:W-:Y:S01]  /*0770*/  LOP3.LUT P0, RZ, R7, 0x7, RZ, 0xc0, !PT ;  /* 0x0000000707ff7812 */ /* 0x000fe2000780c0ff */
[----:B------:R-:W-:Y:S01]  /*0780*/  IMAD.MOV.U32 R7, RZ, RZ, 0x1 ;  /* 0x00000001ff077424 */ /* 0x000fe200078e00ff */
[----:B------:R-:W-:Y:S01]  /*0790*/  LOP3.LUT R3, R6, 0xc, R9, 0x78, !PT ;  /* 0x0000000c06037812 */ /* 0x000fe200078e7809 */
[----:B0-----:R-:W-:Y:S01]  /*07a0*/  IMAD R9, R11, R20, R4 ;  /* 0x000000140b097224 */ /* 0x001fe200078e0204 */
[----:B------:R-:W-:-:S02]  /*07b0*/  ISETP.NE.AND P1, PT, R2, 0x3, PT ;  /* 0x000000030200780c */ /* 0x000fc40003f25270 */
[C---:B------:R-:W-:Y:S02]  /*07c0*/  ISETP.LT.U32.AND P0, PT, R3.reuse, 0x2, !P0 ;  /* 0x000000020300780c */ /* 0x040fe40004701070 */
[----:B------:R-:W-:Y:S01]  /*07d0*/  @P4 LEA.HI R6, R3, R3, RZ, 0x1 ;  /* 0x0000000303064211 */ /* 0x000fe200078f08ff */
[----:B------:R-:W0:Y:S02]  /*07e0*/  FENCE.VIEW.ASYNC.S ;  /* 0x00000000000073c6 */ /* 0x000e240000000000 */
[----:B0-----:R0:W1:Y:S01]  /*07f0*/  @!UP0 SYNCS.EXCH.64 URZ, [UR6+0xb0], UR4 ;  /* 0x0000b004063f85b2 */ /* 0x0010620008000100 */
[----:B------:R-:W-:Y:S02]  /*0800*/  ISETP.EQ.OR P1, PT, R2, RZ, !P1 ;  /* 0x000000ff0200720c */ /* 0x000fe40004f22670 */
[----:B------:R-:W-:Y:S02]  /*0810*/  @P4 SHF.R.S32.HI R6, RZ, 0x1, R6 ;  /* 0x00000001ff064819 */ /* 0x000fe40000011406 */
[----:B------:R-:W-:-:S02]  /*0820*/  ISETP.EQ.AND P1, PT, R5, RZ, P1 ;  /* 0x000000ff0500720c */ /* 0x000fc40000f22270 */
[----:B------:R-:W-:Y:S02]  /*0830*/  @P4 ISETP.NE.AND P5, PT, R6, R9, PT ;  /* 0x000000090600420c */ /* 0x000fe40003fa5270 */
[----:B------:R-:W-:Y:S02]  /*0840*/  SEL R8, RZ, 0x1, !P0 ;  /* 0x00000001ff087807 */ /* 0x000fe40004000000 */
[----:B------:R-:W-:Y:S02]  /*0850*/  @P4 SEL R7, RZ, 0x1, P5 ;  /* 0x00000001ff074807 */ /* 0x000fe40002800000 */
[----:B------:R-:W-:Y:S02]  /*0860*/  SEL R6, RZ, 0x1, !P1 ;  /* 0x00000001ff067807 */ /* 0x000fe40004800000 */
[----:B------:R-:W-:Y:S01]  /*0870*/  LOP3.LUT R7, R7, R8, RZ, 0xc0, !PT ;  /* 0x0000000807077212 */ /* 0x000fe200078ec0ff */
[----:B------:R0:W2:Y:S01]  /*0880*/  @!UP1 SYNCS.EXCH.64 URZ, [UR6+0xb8], UR4 ;  /* 0x0000b804063f95b2 */ /* 0x0000a20008000100 */
[----:B------:R-:W-:Y:S01]  /*0890*/  SEL R6, R6, 0x2, P6 ;  /* 0x0000000206067807 */ /* 0x000fe20003000000 */
[----:B------:R-:W-:Y:S01]  /*08a0*/  NOP ;  /* 0x0000000000007918 */ /* 0x000fe20000000000 */
[----:B------:R-:W-:Y:S05]  /*08b0*/  @!P2 BRA `(.L_x_4) ;  /* 0x000000000008a947 */ /* 0x000fea0003800000 */
[----:B-12-4-:R-:W-:Y:S01]  /*08c0*/  UCGABAR_ARV ;  /* 0x00000000000079c7 */ /* 0x016fe20008000000 */
[----:B------:R-:W-:Y:S05]  /*08d0*/  BRA `(.L_x_5) ;  /* 0x0000000000047947 */ /* 0x000fea0003800000 */
.L_x_4:
[----:B-12-4-:R-:W-:Y:S01]  /*08e0*/  NOP ;  /* 0x0000000000007918 */ /* 0x016fe20000000000 */
.L_x_5:
[----:B------:R-:W1:Y:S01]  /*08f0*/  LDC R5, c[0x0][0x65c] ;  /* 0x00019700ff057b82 */ /* 0x000e620000000800 */
[----:B------:R-:W-:Y:S02]  /*0900*/  IMAD.U32 R8, RZ, RZ, UR8 ;  /* 0x00000008ff087e24 */ /* 0x000fe4000f8e00ff */
[----:B------:R-:W-:Y:S01]  /*0910*/  IMAD.MOV.U32 R9, RZ, RZ, RZ ;  /* 0x000000ffff097224 */ /* 0x000fe200078e00ff */
[----:B-1----:R-:W-:-:S13]  /*0920*/  ISETP.NE.AND P4, PT, R5, 0x1, PT ;  /* 0x000000010500780c */ /* 0x002fda0003f85270 */
[----:B------:R-:W1:Y:S01]  /*0930*/  @P4 LDC R15, c[0x0][0x10] ;  /* 0x00000400ff0f4b82 */ /* 0x000e620000000800 */
[----:B------:R-:W-:Y:S02]  /*0940*/  @P4 IMAD.MOV.U32 R5, RZ, RZ, RZ ;  /* 0x000000ffff054224 */ /* 0x000fe400078e00ff */
[----:B------:R-:W-:-:S05]  /*0950*/  @P4 IMAD.MOV.U32 R17, RZ, RZ, RZ ;  /* 0x000000ffff114224 */ /* 0x000fca00078e00ff */
[----:B------:R-:W2:Y:S01]  /*0960*/  @!P4 LDC R13, c[0x0][0xc] ;  /* 0x00000300ff0dcb82 */ /* 0x000ea20000000800 */
[----:B-1----:R-:W-:-:S04]  /*0970*/  @P4 IMAD.WIDE.U32 R14, R15, UR8, R4 ;  /* 0x000000080f0e4c25 */ /* 0x002fc8000f8e0004 */
[----:B--2---:R-:W-:-:S04]  /*0980*/  @!P4 IMAD.WIDE.U32 R12, R4, R13, R8 ;  /* 0x0000000d040cc225 */ /* 0x004fc800078e0008 */
[----:B------:R-:W-:Y:S02]  /*0990*/  @P4 IMAD.MOV.U32 R8, RZ, RZ, R14 ;  /* 0x000000ffff084224 */ /* 0x000fe400078e000e */
[----:B------:R-:W-:Y:S02]  /*09a0*/  @P4 IMAD.IADD R9, R15, 0x1, R17 ;  /* 0x000000010f094824 */ /* 0x000fe400078e0211 */
[----:B------:R-:W-:Y:S02]  /*09b0*/  @!P4 IMAD.MOV.U32 R8, RZ, RZ, R12 ;  /* 0x000000ffff08c224 */ /* 0x000fe400078e000c */
[----:B------:R-:W-:Y:S01]  /*09c0*/  @!P4 IMAD.MOV.U32 R9, RZ, RZ, R13 ;  /* 0x000000ffff09c224 */ /* 0x000fe200078e000d */
[----:B------:R-:W-:Y:S06]  /*09d0*/  @!P2 BRA `(.L_x_6) ;  /* 0x00000000000ca947 */ /* 0x000fec0003800000 */
[----:B------:R-:W-:Y:S01]  /*09e0*/  UCGABAR_WAIT ;  /* 0x0000000000007dc7 */ /* 0x000fe20008000000 */
[----:B------:R-:W-:Y:S01]  /*09f0*/  CCTL.IVALL ;  /* 0x00000000ff00798f */ /* 0x000fe20002000000 */
[----:B------:R-:W-:Y:S05]  /*0a00*/  BRA `(.L_x_7) ;  /* 0x0000000000047947 */ /* 0x000fea0003800000 */
.L_x_6:
[----:B------:R-:W-:Y:S06]  /*0a10*/  BAR.SYNC.DEFER_BLOCKING 0x0 ;  /* 0x0000000000007b1d */ /* 0x000fec0000010000 */
.L_x_7:
[----:B------:R-:W-:Y:S05]  /*0a20*/  @!P3 BRA `(.L_x_8) ;  /* 0x000000440084b947 */ /* 0x000fea0003800000 */
[----:B------:R-:W-:-:S13]  /*0a30*/  ISETP.GT.U32.AND P0, PT, R16, 0x1, PT ;  /* 0x000000011000780c */ /* 0x000fda0003f04070 */
[----:B0-----:R-:W-:Y:S05]  /*0a40*/  @P0 EXIT ;  /* 0x000000000000094d */ /* 0x001fea0003800000 */
[----:B------:R-:W-:Y:S01]  /*0a50*/  ULDC.64 UR4, c[0x0][0x650] ;  /* 0x0001940000047ab9 */ /* 0x000fe20000000a00 */
[----:B------:R-:W-:Y:S01]  /*0a60*/  PRMT R14, RZ, 0x7610, R14 ;  /* 0x00007610ff0e7816 */ /* 0x000fe2000000000e */
[----:B------:R-:W-:Y:S01]  /*0a70*/  IMAD.MOV.U32 R16, RZ, RZ, -0x1 ;  /* 0xffffffffff107424 */ /* 0x000fe200078e00ff */
[----:B------:R-:W-:Y:S01]  /*0a80*/  ISETP.GE.U32.AND P0, PT, R8, UR4, PT ;  /* 0x0000000408007c0c */ /* 0x000fe2000bf06070 */
[----:B------:R-:W-:Y:S02]  /*0a90*/  IMAD.MOV.U32 R15, RZ, RZ, -0x1 ;  /* 0xffffffffff0f7424 */ /* 0x000fe400078e00ff */
[----:B------:R-:W-:Y:S01]  /*0aa0*/  IMAD.MOV.U32 R57, RZ, RZ, -0x1 ;  /* 0xffffffffff397424 */ /* 0x000fe200078e00ff */
[----:B------:R-:W-:-:S13]  /*0ab0*/  ISETP.GE.U32.AND.EX P0, PT, R9, UR5, PT, P0 ;  /* 0x0000000509007c0c */ /* 0x000fda000bf06100 */
[----:B------:R-:W-:Y:S05]  /*0ac0*/  @P0 BRA `(.L_x_9) ;  /* 0x0000000400240947 */ /* 0x000fea0003800000 */
[----:B------:R-:W0:Y:S01]  /*0ad0*/  LDC.64 R22, c[0x0][0x628] ;  /* 0x00018a00ff167b82 */ /* 0x000e220000000a00 */
[----:B------:R-:W-:Y:S02]  /*0ae0*/  IMAD.MOV.U32 R12, RZ, RZ, R8 ;  /* 0x000000ffff0c7224 */ /* 0x000fe400078e0008 */
[----:B------:R-:W-:-:S05]  /*0af0*/  IMAD.MOV.U32 R13, RZ, RZ, R9 ;  /* 0x000000ffff0d7224 */ /* 0x000fca00078e0009 */
[----:B------:R-:W1:Y:S08]  /*0b00*/  LDC R2, c[0x0][0x630] ;  /* 0x00018c00ff027b82 */ /* 0x000e700000000800 */
[----:B------:R-:W2:Y:S01]  /*0b10*/  LDC.64 R24, c[0x0][0x620] ;  /* 0x00018800ff187b82 */ /* 0x000ea20000000a00 */
[----:B0-----:R-:W-:-:S04]  /*0b20*/  ISETP.NE.U32.AND P0, PT, R22, RZ, PT ;  /* 0x000000ff1600720c */ /* 0x001fc80003f05070 */
[----:B------:R-:W-:-:S13]  /*0b30*/  ISETP.NE.AND.EX P0, PT, R23, RZ, PT, P0 ;  /* 0x000000ff1700720c */ /* 0x000fda0003f05300 */
[----:B-12---:R-:W-:Y:S05]  /*0b40*/  @!P0 BRA `(.L_x_10) ;  /* 0x0000000000288947 */ /* 0x006fea0003800000 */
[----:B------:R-:W0:Y:S02]  /*0b50*/  LDC R17, c[0x0][0x634] ;  /* 0x00018d00ff117b82 */ /* 0x000e240000000800 */
[----:B0-----:R-:W-:-:S05]  /*0b60*/  IADD3 R17, P0, R8, R17, RZ ;  /* 0x0000001108117210 */ /* 0x001fca0007f1e0ff */
[----:B------:R-:W-:-:S04]  /*0b70*/  IMAD.X R19, RZ, RZ, R9, P0 ;  /* 0x000000ffff137224 */ /* 0x000fc800000e0609 */
[----:B------:R-:W-:-:S04]  /*0b80*/  IMAD.WIDE.U32 R12, R19, R22, RZ ;  /* 0x00000016130c7225 */ /* 0x000fc800078e00ff */
[----:B------:R-:W-:-:S04]  /*0b90*/  IMAD.WIDE.U32 R14, P0, R17, R23, R12 ;  /* 0x00000017110e7225 */ /* 0x000fc8000780000c */
[----:B------:R-:W-:-:S04]  /*0ba0*/  IMAD.WIDE.U32 R12, R17, R22, RZ ;  /* 0x00000016110c7225 */ /* 0x000fc800078e00ff */
[----:B------:R-:W-:Y:S01]  /*0bb0*/  IMAD.X R17, RZ, RZ, RZ, P0 ;  /* 0x000000ffff117224 */ /* 0x000fe200000e06ff */
[----:B------:R-:W-:Y:S01]  /*0bc0*/  IADD3 RZ, P0, R13, R14, RZ ;  /* 0x0000000e0dff7210 */ /* 0x000fe20007f1e0ff */
[----:B------:R-:W-:-:S04]  /*0bd0*/  IMAD.MOV.U32 R16, RZ, RZ, R15 ;  /* 0x000000ffff107224 */ /* 0x000fc800078e000f */
[----:B------:R-:W-:-:S08]  /*0be0*/  IMAD.WIDE.U32.X R12, R19, R23, R16, P0 ;  /* 0x00000017130c7225 */ /* 0x000fd000000e0410 */
.L_x_10:
[----:B------:R-:W0:Y:S01]  /*0bf0*/  LDC.64 R26, c[0x0][0x640] ;  /* 0x00019000ff1a7b82 */ /* 0x000e220000000a00 */
[--C-:B------:R-:W-:Y:S01]  /*0c00*/  SHF.R.U64 R57, R12, R2, R13.reuse ;  /* 0x000000020c397219 */ /* 0x100fe2000000120d */
[----:B------:R-:W-:Y:S01]  /*0c10*/  IMAD R29, R11, R20, R4 ;  /* 0x000000140b1d7224 */ /* 0x000fe200078e0204 */
[----:B------:R-:W-:Y:S02]  /*0c20*/  SHF.R.U32.HI R2, RZ, R2, R13 ;  /* 0x00000002ff027219 */ /* 0x000fe4000001160d */
[----:B------:R-:W-:-:S03]  /*0c30*/  IADD3 R5, P0, RZ, -R57, RZ ;  /* 0x80000039ff057210 */ /* 0x000fc60007f1e0ff */
[----:B------:R-:W1:Y:S02]  /*0c40*/  LDC R14, c[0x0][0x618] ;  /* 0x00018600ff0e7b82 */ /* 0x000e640000000800 */
[----:B------:R-:W-:-:S04]  /*0c50*/  IMAD.X R13, RZ, RZ, ~R2, P0 ;  /* 0x000000ffff0d7224 */ /* 0x000fc800000e0e02 */
[-C--:B------:R-:W-:Y:S02]  /*0c60*/  IMAD R2, R13, R24.reuse, RZ ;  /* 0x000000180d027224 */ /* 0x080fe400078e02ff */
[----:B------:R-:W2:Y:S01]  /*0c70*/  LDC R18, c[0x0][0x608] ;  /* 0x00018200ff127b82 */ /* 0x000ea20000000800 */
[----:B------:R-:W-:-:S04]  /*0c80*/  IMAD.WIDE.U32 R12, R5, R24, R8 ;  /* 0x00000018050c7225 */ /* 0x000fc800078e0008 */
[----:B------:R-:W-:Y:S02]  /*0c90*/  IMAD R5, R5, R25, R2 ;  /* 0x0000001905057224 */ /* 0x000fe400078e0202 */
[----:B------:R-:W-:Y:S01]  /*0ca0*/  IMAD.MOV.U32 R25, RZ, RZ, 0x1 ;  /* 0x00000001ff197424 */ /* 0x000fe200078e00ff */
[----:B------:R-:W3:Y:S01]  /*0cb0*/  LDC R22, c[0x0][0x658] ;  /* 0x00019600ff167b82 */ /* 0x000ee20000000800 */
[----:B------:R-:W-:Y:S01]  /*0cc0*/  IMAD.IADD R5, R13, 0x1, R5 ;  /* 0x000000010d057824 */ /* 0x000fe200078e0205 */
[----:B0-----:R-:W-:Y:S01]  /*0cd0*/  ISETP.NE.U32.AND P0, PT, R26, RZ, PT ;  /* 0x000000ff1a00720c */ /* 0x001fe20003f05070 */
[----:B------:R-:W-:-:S03]  /*0ce0*/  IMAD.MOV.U32 R13, RZ, RZ, -0x1 ;  /* 0xffffffffff0d7424 */ /* 0x000fc600078e00ff */
[----:B------:R-:W-:Y:S02]  /*0cf0*/  ISETP.NE.AND.EX P0, PT, R27, RZ, PT, P0 ;  /* 0x000000ff1b00720c */ /* 0x000fe40003f05300 */
[----:B------:R-:W0:Y:S01]  /*0d00*/  LDC R19, c[0x0][0x600] ;  /* 0x00018000ff137b82 */ /* 0x000e220000000800 */
[-CC-:B-1----:R-:W-:Y:S02]  /*0d10*/  SHF.R.U64 R16, R12, R14.reuse, R5.reuse ;  /* 0x0000000e0c107219 */ /* 0x182fe40000001205 */
[----:B------:R-:W-:-:S05]  /*0d20*/  SHF.R.U32.HI R5, RZ, R14, R5 ;  /* 0x0000000eff057219 */ /* 0x000fca0000011605 */
[----:B------:R-:W1:Y:S01]  /*0d30*/  LDC R21, c[0x0][0x648] ;  /* 0x00019200ff157b82 */ /* 0x000e620000000800 */
[-CC-:B--2---:R-:W-:Y:S02]  /*0d40*/  SHF.R.U64 R28, R16, R18.reuse, R5.reuse ;  /* 0x00000012101c7219 */ /* 0x184fe40000001205 */
[----:B------:R-:W-:-:S05]  /*0d50*/  SHF.R.U32.HI R5, RZ, R18, R5 ;  /* 0x00000012ff057219 */ /* 0x000fca0000011605 */
[----:B------:R-:W2:Y:S01]  /*0d60*/  LDC R23, c[0x0][0x638] ;  /* 0x00018e00ff177b82 */ /* 0x000ea20000000800 */
[-CC-:B---3--:R-:W-:Y:S02]  /*0d70*/  SHF.R.U64 R18, R28, R22.reuse, R5.reuse ;  /* 0x000000161c127219 */ /* 0x188fe40000001205 */
[-C--:B------:R-:W-:Y:S02]  /*0d80*/  SHF.L.U32 R2, R13, R22.reuse, RZ ;  /* 0x000000160d027219 */ /* 0x080fe400000006ff */
[----:B------:R-:W-:Y:S01]  /*0d90*/  SHF.R.U32.HI R5, RZ, R22, R5 ;  /* 0x00000016ff057219 */ /* 0x000fe20000011605 */
[----:B------:R-:W-:Y:S01]  /*0da0*/  IMAD.MOV.U32 R4, RZ, RZ, R18 ;  /* 0x000000ffff047224 */ /* 0x000fe200078e0012 */
[----:B------:R-:W-:Y:S01]  /*0db0*/  LOP3.LUT R11, RZ, R2, RZ, 0x33, !PT ;  /* 0x00000002ff0b7212 */ /* 0x000fe200078e33ff */
[----:B------:R-:W3:Y:S01]  /*0dc0*/  LDC R24, c[0x0][0x610] ;  /* 0x00018400ff187b82 */ /* 0x000ee20000000800 */
[----:B------:R-:W-:Y:S05]  /*0dd0*/  @!P0 BRA `(.L_x_11) ;  /* 0x0000000000288947 */ /* 0x000fea0003800000 */
[----:B------:R-:W4:Y:S02]  /*0de0*/  LDC R15, c[0x0][0x64c] ;  /* 0x00019300ff0f7b82 */ /* 0x000f240000000800 */
[----:B----4-:R-:W-:-:S05]  /*0df0*/  IADD3 R15, P0, R18, R15, RZ ;  /* 0x0000000f120f7210 */ /* 0x010fca0007f1e0ff */
        /* <DEDUP_REMOVED lines=8> */
.L_x_11:
[----:B-1----:R-:W-:Y:S01]  /*0e80*/  SHF.R.U64 R4, R4, R21, R5 ;  /* 0x0000001504047219 */ /* 0x002fe20000001205 */
[----:B0-----:R-:W-:Y:S01]  /*0e90*/  VIADD R5, R19, 0xffffffff ;  /* 0xffffffff13057836 */ /* 0x001fe20000000000 */
[----:B------:R-:W-:Y:S01]  /*0ea0*/  SHF.L.U32 R2, R25, R22, RZ ;  /* 0x0000001619027219 */ /* 0x000fe200000006ff */
[----:B------:R-:W-:Y:S01]  /*0eb0*/  IMAD.MOV.U32 R14, RZ, RZ, 0x1 ;  /* 0x00000001ff0e7424 */ /* 0x000fe200078e00ff */
[----:B------:R-:W-:Y:S01]  /*0ec0*/  LOP3.LUT R11, R28, R11, RZ, 0xc0, !PT ;  /* 0x0000000b1c0b7212 */ /* 0x000fe200078ec0ff */
[----:B------:R-:W-:Y:S01]  /*0ed0*/  IMAD.MOV R12, RZ, RZ, -R4 ;  /* 0x000000ffff0c7224 */ /* 0x000fe200078e0a04 */
[----:B------:R-:W-:Y:S02]  /*0ee0*/  SEL R10, R10, R29, !P4 ;  /* 0x0000001d0a0a7207 */ /* 0x000fe40006000000 */
[----:B------:R-:W-:Y:S01]  /*0ef0*/  LOP3.LUT R5, R16, R5, RZ, 0xc0, !PT ;  /* 0x0000000510057212 */ /* 0x000fe200078ec0ff */
[----:B------:R-:W-:Y:S02]  /*0f00*/  IMAD R11, R2, R4, R11 ;  /* 0x00000004020b7224 */ /* 0x000fe400078e020b */
[----:B--2---:R-:W-:-:S02]  /*0f10*/  IMAD R2, R12, R23, R18 ;  /* 0x000000170c027224 */ /* 0x004fc400078e0212 */
[----:B---3--:R-:W-:Y:S02]  /*0f20*/  IMAD R10, R11, R24, R10 ;  /* 0x000000180b0a7224 */ /* 0x008fe400078e020a */
[----:B------:R-:W-:-:S05]  /*0f30*/  IMAD R5, R2, R19, R5 ;  /* 0x0000001302057224 */ /* 0x000fca00078e0205 */
[----:B------:R-:W-:Y:S02]  /*0f40*/  SEL R15, R5, R10, !P4 ;  /* 0x0000000a050f7207 */ /* 0x000fe40006000000 */
[----:B------:R-:W-:-:S07]  /*0f50*/  SEL R16, R10, R5, !P4 ;  /* 0x000000050a107207 */ /* 0x000fce0006000000 */
.L_x_9:
[----:B------:R-:W-:-:S08]  /*0f60*/  NOP ;  /* 0x0000000000007918 */ /* 0x000fd00000000000 */
[----:B------:R-:W0:Y:S02]  /*0f70*/  USETMAXREG.TRY_ALLOC.CTAPOOL UP0, 0xe8 ;  /* 0x000000e8000079c8 */ /* 0x000e240008000600 */
[----:B0-----:R-:W-:-:S13]  /*0f80*/  PLOP3.LUT P0, PT, PT, PT, UP0, 0x80, 0x0 ;  /* 0x000000000000781c */ /* 0x001fda0003f0f008 */
[----:B------:R-:W-:Y:S05]  /*0f90*/  @!P0 BRA `(.L_x_9) ;  /* 0xfffffffc00f08947 */ /* 0x000fea000383ffff */
[----:B------:R-:W-:Y:S01]  /*0fa0*/  ULDC.64 UR4, c[0x0][0x598] ;  /* 0x0001660000047ab9 */ /* 0x000fe20000000a00 */
[----:B------:R-:W-:Y:S01]  /*0fb0*/  ULDC.64 UR20, c[0x0][0x208] ;  /* 0x0000820000147ab9 */ /* 0x000fe20000000a00 */
[----:B------:R-:W-:-:S04]  /*0fc0*/  ISETP.NE.U32.AND P0, PT, RZ, UR4, PT ;  /* 0x00000004ff007c0c */ /* 0x000fc8000bf05070 */
[----:B------:R-:W-:-:S13]  /*0fd0*/  ISETP.NE.AND.EX P0, PT, RZ, UR5, PT, P0 ;  /* 0x00000005ff007c0c */ /* 0x000fda000bf05300 */
[----:B------:R-:W-:Y:S05]  /*0fe0*/  @!P0 BRA `(.L_x_12) ;  /* 0x00000000001c8947 */ /* 0x000fea0003800000 */
[----:B------:R-:W0:Y:S02]  /*0ff0*/  LDC.64 R4, c[0x0][0x598] ;  /* 0x00016600ff047b82 */ /* 0x000e240000000a00 */
[----:B0-----:R-:W2:Y:S02]  /*1000*/  LDG.E.64 R4, desc[UR20][R4.64] ;  /* 0x0000001404047981 */ /* 0x001ea4000c1e1b00 */
[----:B--2---:R-:W-:-:S04]  /*1010*/  ISETP.NE.U32.AND P0, PT, R4, RZ, PT ;  /* 0x000000ff0400720c */ /* 0x004fc80003f05070 */
[----:B------:R-:W-:-:S13]  /*1020*/  ISETP.NE.AND.EX P0, PT, R5, RZ, PT, P0 ;  /* 0x000000ff0500720c */ /* 0x000fda0003f05300 */
[----:B------:R-:W-:Y:S05]  /*1030*/  @!P0 BRA `(.L_x_12) ;  /* 0x0000000000088947 */ /* 0x000fea0003800000 */
[----:B------:R0:W5:Y:S01]  /*1040*/  LD.E R2, desc[UR20][R4.64] ;  /* 0x0000001404027980 */ /* 0x000162000c101900 */
[----:B------:R-:W-:Y:S05]  /*1050*/  BRA `(.L_x_13) ;  /* 0x0000000000207947 */ /* 0x000fea0003800000 */
.L_x_12:
[----:B------:R-:W-:Y:S02]  /*1060*/  ULDC.64 UR4, c[0x0][0x588] ;  /* 0x0001620000047ab9 */ /* 0x000fe40000000a00 */
[----:B------:R-:W-:-:S04]  /*1070*/  ISETP.NE.U32.AND P0, PT, RZ, UR4, PT ;  /* 0x00000004ff007c0c */ /* 0x000fc8000bf05070 */
[----:B------:R-:W-:-:S13]  /*1080*/  ISETP.NE.AND.EX P0, PT, RZ, UR5, PT, P0 ;  /* 0x00000005ff007c0c */ /* 0x000fda000bf05300 */
[----:B------:R-:W-:Y:S05]  /*1090*/  @!P0 BRA `(.L_x_14) ;  /* 0x00000000000c8947 */ /* 0x000fea0003800000 */
[----:B------:R-:W0:Y:S02]  /*10a0*/  LDC.64 R4, c[0x0][0x588] ;  /* 0x00016200ff047b82 */ /* 0x000e240000000a00 */
[----:B0-----:R1:W5:Y:S01]  /*10b0*/  LDG.E R2, desc[UR20][R4.64] ;  /* 0x0000001404027981 */ /* 0x001362000c1e1900 */
[----:B------:R-:W-:Y:S05]  /*10c0*/  BRA `(.L_x_13) ;  /* 0x0000000000047947 */ /* 0x000fea0003800000 */
.L_x_14:
[----:B------:R-:W2:Y:S02]  /*10d0*/  LDC R2, c[0x0][0x580] ;  /* 0x00016000ff027b82 */ /* 0x000ea40000000800 */
.L_x_13:
[----:B------:R-:W-:Y:S02]  /*10e0*/  ULDC.64 UR4, c[0x0][0x5a0] ;  /* 0x0001680000047ab9 */ /* 0x000fe40000000a00 */
[----:B------:R-:W-:-:S04]  /*10f0*/  ISETP.NE.U32.AND P0, PT, RZ, UR4, PT ;  /* 0x00000004ff007c0c */ /* 0x000fc8000bf05070 */
[----:B------:R-:W-:-:S13]  /*1100*/  ISETP.NE.AND.EX P0, PT, RZ, UR5, PT, P0 ;  /* 0x00000005ff007c0c */ /* 0x000fda000bf05300 */
[----:B------:R-:W-:Y:S05]  /*1110*/  @!P0 BRA `(.L_x_15) ;  /* 0x00000000001c8947 */ /* 0x000fea0003800000 */
[----:B01----:R-:W0:Y:S02]  /*1120*/  LDC.64 R4, c[0x0][0x5a0] ;  /* 0x00016800ff047b82 */ /* 0x003e240000000a00 */
[----:B0-----:R-:W3:Y:S02]  /*1130*/  LDG.E.64 R4, desc[UR20][R4.64] ;  /* 0x0000001404047981 */ /* 0x001ee4000c1e1b00 */
[----:B---3--:R-:W-:-:S04]  /*1140*/  ISETP.NE.U32.AND P0, PT, R4, RZ, PT ;  /* 0x000000ff0400720c */ /* 0x008fc80003f05070 */
[----:B------:R-:W-:-:S13]  /*1150*/  ISETP.NE.AND.EX P0, PT, R5, RZ, PT, P0 ;  /* 0x000000ff0500720c */ /* 0x000fda0003f05300 */
[----:B------:R-:W-:Y:S05]  /*1160*/  @!P0 BRA `(.L_x_15) ;  /* 0x0000000000088947 */ /* 0x000fea0003800000 */
[----:B------:R0:W5:Y:S01]  /*1170*/  LD.E R12, desc[UR20][R4.64] ;  /* 0x00000014040c7980 */ /* 0x000162000c101900 */
[----:B------:R-:W-:Y:S05]  /*1180*/  BRA `(.L_x_16) ;  /* 0x0000000000207947 */ /* 0x000fea0003800000 */
.L_x_15:
[----:B------:R-:W-:Y:S02]  /*1190*/  ULDC.64 UR4, c[0x0][0x590] ;  /* 0x0001640000047ab9 */ /* 0x000fe40000000a00 */
[----:B------:R-:W-:-:S04]  /*11a0*/  ISETP.NE.U32.AND P0, PT, RZ, UR4, PT ;  /* 0x00000004ff007c0c */ /* 0x000fc8000bf05070 */
[----:B------:R-:W-:-:S13]  /*11b0*/  ISETP.NE.AND.EX P0, PT, RZ, UR5, PT, P0 ;  /* 0x00000005ff007c0c */ /* 0x000fda000bf05300 */
[----:B------:R-:W-:Y:S05]  /*11c0*/  @!P0 BRA `(.L_x_17) ;  /* 0x00000000000c8947 */ /* 0x000fea0003800000 */
[----:B------:R-:W3:Y:S02]  /*11d0*/  LDC.64 R12, c[0x0][0x590] ;  /* 0x00016400ff0c7b82 */ /* 0x000ee40000000a00 */
[----:B---3--:R3:W5:Y:S01]  /*11e0*/  LDG.E R12, desc[UR20][R12.64] ;  /* 0x000000140c0c7981 */ /* 0x008762000c1e1900 */
[----:B------:R-:W-:Y:S05]  /*11f0*/  BRA `(.L_x_16) ;  /* 0x0000000000047947 */ /* 0x000fea0003800000 */
.L_x_17:
[----:B------:R-:W4:Y:S02]  /*1200*/  LDC R12, c[0x0][0x584] ;  /* 0x00016100ff0c7b82 */ /* 0x000f240000000800 */
.L_x_16:
[----:B------:R-:W-:-:S13]  /*1210*/  LOP3.LUT P0, RZ, R14, 0xff, RZ, 0xc0, !PT ;  /* 0x000000ff0eff7812 */ /* 0x000fda000780c0ff */
[----:B------:R-:W-:Y:S05]  /*1220*/  @!P0 EXIT ;  /* 0x000000000000894d */ /* 0x000fea0003800000 */
[----:B------:R-:W-:Y:S01]  /*1230*/  ULDC UR4, c[0x0][0x28c] ;  /* 0x0000a30000047ab9 */ /* 0x000fe20000000800 */
[----:B------:R-:W-:Y:S01]  /*1240*/  LOP3.LUT R64, R6, 0x1, RZ, 0xfc, !PT ;  /* 0x0000000106407812 */ /* 0x000fe200078efcff */
[----:B------:R-:W-:-:S04]  /*1250*/  UIADD3 UR4, UR4, 0x7f, URZ ;  /* 0x0000007f04047890 */ /* 0x000fc8000fffe03f */
[----:B------:R-:W-:-:S04]  /*1260*/  USHF.R.S32.HI UR5, URZ, 0x1f, UR4 ;  /* 0x0000001f3f057899 */ /* 0x000fc80008011404 */
[----:B------:R-:W-:-:S03]  /*1270*/  ULEA.HI UR5, UR5, UR4, URZ, 0x7 ;  /* 0x0000000405057291 */ /* 0x000fc6000f8f383f */
[----:B------:R-:W-:Y:S01]  /*1280*/  UMOV UR4, URZ ;  /* 0x0000003f00047c82 */ /* 0x000fe20008000000 */
[----:B------:R-:W-:-:S03]  /*1290*/  USHF.R.S32.HI UR9, URZ, 0x7, UR5 ;  /* 0x000000073f097899 */ /* 0x000fc60008011405 */
[----:B------:R-:W-:-:S09]  /*12a0*/  UMOV UR5, URZ ;  /* 0x0000003f00057c82 */ /* 0x000fd20008000000 */
.L_x_92:
[----:B01----:R-:W-:Y:S01]  /*12b0*/  LOP3.LUT R4, R0, 0x80, RZ, 0xc0, !PT ;  /* 0x0000008000047812 */ /* 0x003fe200078ec0ff */
[----:B------:R-:W0:Y:S01]  /*12c0*/  S2UR UR13, SR_CgaCtaId ;  /* 0x00000000000d79c3 */ /* 0x000e220000008800 */
[----:B------:R-:W-:Y:S01]  /*12d0*/  UMOV UR12, 0x400 ;  /* 0x00000400000c7882 */ /* 0x000fe20000000000 */
[----:B------:R-:W-:Y:S01]  /*12e0*/  UMOV UR6, URZ ;  /* 0x0000003f00067c82 */ /* 0x000fe20008000000 */
[----:B------:R-:W-:Y:S01]  /*12f0*/  SHF.R.U32.HI R4, RZ, 0x7, R4 ;  /* 0x00000007ff047819 */ /* 0x000fe20000011604 */
[----:B------:R-:W-:Y:S01]  /*1300*/  UMOV UR7, URZ ;  /* 0x0000003f00077c82 */ /* 0x000fe20008000000 */
[----:B---3--:R-:W-:Y:S01]  /*1310*/  IMAD.MOV.U32 R13, RZ, RZ, RZ ;  /* 0x000000ffff0d7224 */ /* 0x008fe200078e00ff */
[----:B------:R-:W-:Y:S02]  /*1320*/  CS2R R18, SRZ ;  /* 0x0000000000127805 */ /* 0x000fe4000001ff00 */
[----:B------:R-:W-:Y:S01]  /*1330*/  CS2R R20, SRZ ;  /* 0x0000000000147805 */ /* 0x000fe2000001ff00 */
[----:B------:R-:W1:Y:S01]  /*1340*/  LDC R5, c[0x0][0x28c] ;  /* 0x0000a300ff057b82 */ /* 0x000e620000000800 */
[----:B------:R-:W3:Y:S01]  /*1350*/  SHFL.IDX PT, R4, R4, RZ, 0x1f ;  /* 0x00001fff04047589 */ /* 0x000ee200000e0000 */
[----:B------:R-:W-:-:S02]  /*1360*/  CS2R R22, SRZ ;  /* 0x0000000000167805 */ /* 0x000fc4000001ff00 */
[----:B------:R-:W-:Y:S02]  /*1370*/  CS2R R48, SRZ ;  /* 0x0000000000307805 */ /* 0x000fe4000001ff00 */
[----:B------:R-:W-:Y:S02]  /*1380*/  CS2R R50, SRZ ;  /* 0x0000000000327805 */ /* 0x000fe4000001ff00 */
[----:B------:R-:W-:Y:S02]  /*1390*/  CS2R R52, SRZ ;  /* 0x0000000000347805 */ /* 0x000fe4000001ff00 */
[----:B------:R-:W-:Y:S02]  /*13a0*/  CS2R R54, SRZ ;  /* 0x0000000000367805 */ /* 0x000fe4000001ff00 */
[----:B------:R-:W-:Y:S01]  /*13b0*/  CS2R R58, SRZ ;  /* 0x00000000003a7805 */ /* 0x000fe2000001ff00 */
[----:B------:R-:W-:Y:S01]  /*13c0*/  IMAD.MOV.U32 R56, RZ, RZ, RZ ;  /* 0x000000ffff387224 */ /* 0x000fe200078e00ff */
[----:B------:R-:W-:-:S02]  /*13d0*/  CS2R R60, SRZ ;  /* 0x00000000003c7805 */ /* 0x000fc4000001ff00 */
[----:B------:R-:W-:Y:S01]  /*13e0*/  CS2R R62, SRZ ;  /* 0x00000000003e7805 */ /* 0x000fe2000001ff00 */
[----:B------:R-:W-:Y:S01]  /*13f0*/  IMAD.MOV.U32 R65, RZ, RZ, RZ ;  /* 0x000000ffff417224 */ /* 0x000fe200078e00ff */
[----:B------:R-:W-:Y:S01]  /*1400*/  CS2R R40, SRZ ;  /* 0x0000000000287805 */ /* 0x000fe2000001ff00 */
[----:B------:R-:W-:Y:S01]  /*1410*/  IMAD.MOV.U32 R67, RZ, RZ, RZ ;  /* 0x000000ffff437224 */ /* 0x000fe200078e00ff */
[----:B------:R-:W-:Y:S01]  /*1420*/  CS2R R42, SRZ ;  /* 0x00000000002a7805 */ /* 0x000fe2000001ff00 */
[----:B------:R-:W-:Y:S01]  /*1430*/  IMAD.U32 R14, RZ, RZ, UR4 ;  /* 0x00000004ff0e7e24 */ /* 0x000fe2000f8e00ff */
[----:B------:R-:W-:Y:S02]  /*1440*/  CS2R R44, SRZ ;  /* 0x00000000002c7805 */ /* 0x000fe4000001ff00 */
[----:B------:R-:W-:Y:S02]  /*1450*/  CS2R R46, SRZ ;  /* 0x00000000002e7805 */ /* 0x000fe4000001ff00 */
[----:B------:R-:W-:-:S02]  /*1460*/  CS2R R32, SRZ ;  /* 0x0000000000207805 */ /* 0x000fc4000001ff00 */
[----:B------:R-:W-:Y:S02]  /*1470*/  CS2R R34, SRZ ;  /* 0x0000000000227805 */ /* 0x000fe4000001ff00 */
[----:B------:R-:W-:Y:S02]  /*1480*/  CS2R R36, SRZ ;  /* 0x0000000000247805 */ /* 0x000fe4000001ff00 */
[----:B------:R-:W-:Y:S02]  /*1490*/  CS2R R38, SRZ ;  /* 0x0000000000267805 */ /* 0x000fe4000001ff00 */
[----:B------:R-:W-:Y:S02]  /*14a0*/  CS2R R24, SRZ ;  /* 0x0000000000187805 */ /* 0x000fe4000001ff00 */
[----:B------:R-:W-:Y:S02]  /*14b0*/  CS2R R26, SRZ ;  /* 0x00000000001a7805 */ /* 0x000fe4000001ff00 */
[----:B-1----:R-:W-:-:S02]  /*14c0*/  ISETP.GE.AND P0, PT, R5, 0x1, PT ;  /* 0x000000010500780c */ /* 0x002fc40003f06270 */
[----:B------:R-:W-:Y:S02]  /*14d0*/  CS2R R28, SRZ ;  /* 0x00000000001c7805 */ /* 0x000fe4000001ff00 */
[----:B---3--:R-:W-:Y:S02]  /*14e0*/  R2UR UR8, R4 ;  /* 0x00000000040872ca */ /* 0x008fe400000e0000 */
[----:B------:R-:W-:-:S11]  /*14f0*/  CS2R R30, SRZ ;  /* 0x00000000001e7805 */ /* 0x000fd6000001ff00 */
[----:B------:R-:W-:-:S04]  /*1500*/  ULEA.HI UR10, UR8, UR8, URZ, 0x1 ;  /* 0x00000008080a7291 */ /* 0x000fc8000f8f083f */
[----:B------:R-:W-:Y:S02]  /*1510*/  ULOP3.LUT UR11, UR10, 0x7fffe, URZ, 0xc0, !UPT ;  /* 0x0007fffe0a0b7892 */ /* 0x000fe4000f8ec03f */
[----:B0-----:R-:W-:Y:S02]  /*1520*/  ULEA UR10, UR13, UR12, 0x18 ;  /* 0x0000000c0d0a7291 */ /* 0x001fe4000f8ec03f */
[----:B------:R-:W-:Y:S01]  /*1530*/  UIADD3 UR11, UR8, -UR11, URZ ;  /* 0x8000000b080b7290 */ /* 0x000fe2000fffe03f */
[----:B------:R-:W-:Y:S02]  /*1540*/  UMOV UR12, UR5 ;  /* 0x00000005000c7c82 */ /* 0x000fe40008000000 */
[----:B------:R-:W-:Y:S01]  /*1550*/  UMOV UR8, URZ ;  /* 0x0000003f00087c82 */ /* 0x000fe20008000000 */
[----:B------:R-:W-:-:S04]  /*1560*/  ULEA UR11, UR11, UR10, 0xd ;  /* 0x0000000a0b0b7291 */ /* 0x000fc8000f8e683f */
[----:B------:R-:W-:-:S04]  /*1570*/  UIADD3 UR11, UR11, 0x180, URZ ;  /* 0x000001800b0b7890 */ /* 0x000fc8000fffe03f */
[----:B------:R-:W-:-:S04]  /*1580*/  USHF.R.U32.HI UR11, URZ, 0x4, UR11 ;  /* 0x000000043f0b7899 */ /* 0x000fc8000801160b */
[----:B------:R-:W-:Y:S01]  /*1590*/  ULOP3.LUT UR11, UR11, 0x3fff, URZ, 0xc0, !UPT ;  /* 0x00003fff0b0b7892 */ /* 0x000fe2000f8ec03f */
[----:B------:R-:W-:Y:S11]  /*15a0*/  @!P0 BRA `(.L_x_18) ;  /* 0x0000000400f48947 */ /* 0x000ff60003800000 */
[----:B------:R-:W-:-:S13]  /*15b0*/  ISETP.NE.AND P1, PT, R64, 0x3, PT ;  /* 0x000000034000780c */ /* 0x000fda0003f25270 */
[----:B------:R-:W-:Y:S05]  /*15c0*/  @!P1 BRA `(.L_x_19) ;  /* 0x0000000000049947 */ /* 0x000fea0003800000 */
[----:B------:R-:W-:Y:S01]  /*15d0*/  BPT.TRAP 0x1 ;  /* 0x000000040000795c */ /* 0x000fe20000300000 */
.L_x_19:
[----:B------:R-:W-:Y:S01]  /*15e0*/  ULEA UR6, UR5, UR10, 0x3 ;  /* 0x0000000a05067291 */ /* 0x000fe2000f8e183f */
[----:B------:R-:W-:-:S05]  /*15f0*/  IMAD.U32 R4, RZ, RZ, UR4 ;  /* 0x00000004ff047e24 */ /* 0x000fca000f8e00ff */
[----:B------:R-:W-:-:S04]  /*1600*/  SHF.L.U32 R4, R4, 0x1f, RZ ;  /* 0x0000001f04047819 */ /* 0x000fc800000006ff */
[----:B------:R0:W1:Y:S01]  /*1610*/  SYNCS.PHASECHK.TRANS64.TRYWAIT P0, [UR6], R4 ;  /* 0x00000004ff0075a7 */ /* 0x0000620008000146 */
[----:B------:R-:W-:Y:S05]  /*1620*/  @!P1 BRA `(.L_x_20) ;  /* 0x0000000000049947 */ /* 0x000fea0003800000 */
[----:B------:R-:W-:Y:S01]  /*1630*/  BPT.TRAP 0x1 ;  /* 0x000000040000795c */ /* 0x000fe20000300000 */
.L_x_20:
[----:B-1----:R-:W-:Y:S05]  /*1640*/  @P0 BRA `(.L_x_21) ;  /* 0x0000000000080947 */ /* 0x002fea0003800000 */
[----:B------:R-:W1:Y:S02]  /*1650*/  SYNCS.PHASECHK.TRANS64.TRYWAIT P0, [UR6], R4 ;  /* 0x00000004ff0075a7 */ /* 0x000e640008000146 */
[----:B-1----:R-:W-:Y:S05]  /*1660*/  @!P0 BRA `(.L_x_22) ;  /* 0x0000005000a48947 */ /* 0x002fea0003800000 */
.L_x_21:
[----:B------:R-:W-:Y:S01]  /*1670*/  UIADD3 UR6, UR10, 0x28180, URZ ;  /* 0x000281800a067890 */ /* 0x000fe2000fffe03f */
[----:B------:R-:W-:Y:S01]  /*1680*/  WARPGROUP.ARRIVE ;  /* 0x00000000000079c5 */ /* 0x000fe20000000000 */
[----:B------:R-:W-:Y:S01]  /*1690*/  ULOP3.LUT UR7, UR11, 0x10000, URZ, 0xfc, !UPT ;  /* 0x000100000b077892 */ /* 0x000fe2000f8efc3f */
[----:B------:R-:W-:Y:S01]  /*16a0*/  IMAD.MOV.U32 R13, RZ, RZ, RZ ;  /* 0x000000ffff0d7224 */ /* 0x000fe200078e00ff */
[----:B------:R-:W-:Y:S01]  /*16b0*/  USHF.R.U32.HI UR6, URZ, 0x4, UR6 ;  /* 0x000000043f067899 */ /* 0x000fe20008011606 */
[----:B------:R-:W-:Y:S01]  /*16c0*/  CS2R R18, SRZ ;  /* 0x0000000000127805 */ /* 0x000fe2000001ff00 */
[----:B------:R-:W-:Y:S01]  /*16d0*/  ULEA UR7, UR5, UR7, 0xa ;  /* 0x0000000705077291 */ /* 0x000fe2000f8e503f */
[----:B------:R-:W-:Y:S01]  /*16e0*/  CS2R R20, SRZ ;  /* 0x0000000000147805 */ /* 0x000fe2000001ff00 */
[----:B------:R-:W-:Y:S01]  /*16f0*/  ULOP3.LUT UR6, UR6, 0x3fff, URZ, 0xc0, !UPT ;  /* 0x00003fff06067892 */ /* 0x000fe2000f8ec03f */
[----:B------:R-:W-:Y:S01]  /*1700*/  CS2R R22, SRZ ;  /* 0x0000000000167805 */ /* 0x000fe2000001ff00 */
[----:B------:R-:W-:Y:S01]  /*1710*/  UMOV UR13, 0x40000040 ;  /* 0x40000040000d7882 */ /* 0x000fe20000000000 */
[----:B------:R-:W-:Y:S01]  /*1720*/  UMOV UR15, 0x40000040 ;  /* 0x40000040000f7882 */ /* 0x000fe20000000000 */
[----:B------:R-:W-:Y:S01]  /*1730*/  ULOP3.LUT UR6, UR6, 0x10000, URZ, 0xfc, !UPT ;  /* 0x0001000006067892 */ /* 0x000fe2000f8efc3f */
[----:B------:R-:W-:Y:S01]  /*1740*/  CS2R R48, SRZ ;  /* 0x0000000000307805 */ /* 0x000fe2000001ff00 */
[----:B------:R-:W-:Y:S01]  /*1750*/  UMOV UR12, UR7 ;  /* 0x00000007000c7c82 */ /* 0x000fe20008000000 */
[----:B------:R-:W-:Y:S01]  /*1760*/  CS2R R50, SRZ ;  /* 0x0000000000327805 */ /* 0x000fe2000001ff00 */
[----:B------:R-:W-:Y:S01]  /*1770*/  UIMAD UR8, UR5, 0x180, UR6 ;  /* 0x00000180050878a4 */ /* 0x000fe2000f8e0206 */
[----:B------:R-:W-:-:S02]  /*1780*/  CS2R R52, SRZ ;  /* 0x0000000000347805 */ /* 0x000fc4000001ff00 */
[----:B------:R-:W-:Y:S02]  /*1790*/  CS2R R54, SRZ ;  /* 0x0000000000367805 */ /* 0x000fe4000001ff00 */
[----:B------:R-:W-:Y:S01]  /*17a0*/  CS2R R58, SRZ ;  /* 0x00000000003a7805 */ /* 0x000fe2000001ff00 */
[----:B------:R-:W-:Y:S01]  /*17b0*/  UIADD3 UR6, UR8, 0x80, URZ ;  /* 0x0000008008067890 */ /* 0x000fe2000fffe03f */
[----:B------:R-:W-:Y:S01]  /*17c0*/  IMAD.MOV.U32 R56, RZ, RZ, RZ ;  /* 0x000000ffff387224 */ /* 0x000fe200078e00ff */
[----:B------:R-:W-:Y:S01]  /*17d0*/  UIADD3 UR16, UR8, 0x100, URZ ;  /* 0x0000010008107890 */ /* 0x000fe2000fffe03f */
[----:B------:R-:W-:Y:S01]  /*17e0*/  CS2R R60, SRZ ;  /* 0x00000000003c7805 */ /* 0x000fe2000001ff00 */
[----:B------:R-:W-:Y:S01]  /*17f0*/  UMOV UR14, UR8 ;  /* 0x00000008000e7c82 */ /* 0x000fe20008000000 */
[----:B------:R-:W-:Y:S01]  /*1800*/  CS2R R62, SRZ ;  /* 0x00000000003e7805 */ /* 0x000fe2000001ff00 */
[----:B------:R-:W-:Y:S01]  /*1810*/  QGMMA.64x16x32.F32.E4M3.E4M3 R40, gdesc[UR12], RZ, !UPT ;  /* 0x002000000c2879f3 */ /* 0x000fe2000c7008ff */
[----:B------:R-:W-:Y:S01]  /*1820*/  UMOV UR14, UR6 ;  /* 0x00000006000e7c82 */ /* 0x000fe20008000000 */
[----:B------:R-:W-:Y:S01]  /*1830*/  UMOV UR15, 0x40000040 ;  /* 0x40000040000f7882 */ /* 0x000fe20000000000 */
[----:B------:R-:W-:Y:S01]  /*1840*/  UIADD3 UR6, UR8, 0x82, URZ ;  /* 0x0000008208067890 */ /* 0x000fe2000fffe03f */
[----:B------:R-:W-:Y:S01]  /*1850*/  QGMMA.64x16x32.F32.E4M3.E4M3 R32, gdesc[UR12], RZ, !UPT ;  /* 0x002000000c2079f3 */ /* 0x000fe2000c7008ff */
[----:B------:R-:W-:Y:S01]  /*1860*/  UMOV UR14, UR16 ;  /* 0x00000010000e7c82 */ /* 0x000fe20008000000 */
[----:B------:R-:W-:Y:S01]  /*1870*/  UMOV UR15, 0x40000040 ;  /* 0x40000040000f7882 */ /* 0x000fe20000000000 */
[----:B------:R-:W-:Y:S01]  /*1880*/  UIADD3 UR16, UR8, 0x102, URZ ;  /* 0x0000010208107890 */ /* 0x000fe2000fffe03f */
[----:B------:R-:W-:Y:S01]  /*1890*/  QGMMA.64x16x32.F32.E4M3.E4M3 R24, gdesc[UR12], RZ, !UPT ;  /* 0x002000000c1879f3 */ /* 0x000fe2000c7008ff */
[----:B------:R-:W-:Y:S01]  /*18a0*/  UIADD3 UR12, UR7, 0x2, URZ ;  /* 0x00000002070c7890 */ /* 0x000fe2000fffe03f */
[----:B------:R-:W-:Y:S01]  /*18b0*/  IMAD.MOV.U32 R65, RZ, RZ, RZ ;  /* 0x000000ffff417224 */ /* 0x000fe200078e00ff */
[----:B------:R-:W-:Y:S01]  /*18c0*/  UIADD3 UR14, UR8, 0x2, URZ ;  /* 0x00000002080e7890 */ /* 0x000fe2000fffe03f */
[----:B------:R-:W-:Y:S01]  /*18d0*/  IMAD.MOV.U32 R67, RZ, RZ, RZ ;  /* 0x000000ffff437224 */ /* 0x000fe200078e00ff */
[----:B------:R-:W-:Y:S01]  /*18e0*/  UMOV UR13, 0x40000040 ;  /* 0x40000040000d7882 */ /* 0x000fe20000000000 */
[----:B------:R-:W-:-:S06]  /*18f0*/  UMOV UR15, 0x40000040 ;  /* 0x40000040000f7882 */ /* 0x000fcc0000000000 */
[----:B------:R-:W-:Y:S01]  /*1900*/  QGMMA.64x16x32.F32.E4M3.E4M3 R40, gdesc[UR12], R40 ;  /* 0x002000000c2879f3 */ /* 0x000fe20008700828 */
[----:B------:R-:W-:Y:S01]  /*1910*/  UMOV UR14, UR6 ;  /* 0x00000006000e7c82 */ /* 0x000fe20008000000 */
[----:B------:R-:W-:Y:S01]  /*1920*/  UMOV UR15, 0x40000040 ;  /* 0x40000040000f7882 */ /* 0x000fe20000000000 */
[----:B------:R-:W-:Y:S01]  /*1930*/  UIADD3 UR6, UR8, 0x84, URZ ;  /* 0x0000008408067890 */ /* 0x000fe2000fffe03f */
[----:B------:R-:W-:Y:S01]  /*1940*/  QGMMA.64x16x32.F32.E4M3.E4M3 R32, gdesc[UR12], R32 ;  /* 0x002000000c2079f3 */ /* 0x000fe20008700820 */
[----:B------:R-:W-:Y:S01]  /*1950*/  UMOV UR14, UR16 ;  /* 0x00000010000e7c82 */ /* 0x000fe20008000000 */
[----:B------:R-:W-:Y:S01]  /*1960*/  UMOV UR15, 0x40000040 ;  /* 0x40000040000f7882 */ /* 0x000fe20000000000 */
[----:B------:R-:W-:Y:S01]  /*1970*/  UIADD3 UR16, UR8, 0x104, URZ ;  /* 0x0000010408107890 */ /* 0x000fe2000fffe03f */
[----:B------:R-:W-:Y:S01]  /*1980*/  QGMMA.64x16x32.F32.E4M3.E4M3 R24, gdesc[UR12], R24 ;  /* 0x002000000c1879f3 */ /* 0x000fe20008700818 */
[----:B------:R-:W-:Y:S02]  /*1990*/  UIADD3 UR12, UR7, 0x4, URZ ;  /* 0x00000004070c7890 */ /* 0x000fe4000fffe03f */
[----:B------:R-:W-:Y:S01]  /*19a0*/  UIADD3 UR14, UR8, 0x4, URZ ;  /* 0x00000004080e7890 */ /* 0x000fe2000fffe03f */
[----:B------:R-:W-:Y:S01]  /*19b0*/  UMOV UR13, 0x40000040 ;  /* 0x40000040000d7882 */ /* 0x000fe20000000000 */
[----:B------:R-:W-:-:S07]  /*19c0*/  UMOV UR15, 0x40000040 ;  /* 0x40000040000f7882 */ /* 0x000fce0000000000 */
[----:B------:R-:W-:Y:S01]  /*19d0*/  QGMMA.64x16x32.F32.E4M3.E4M3 R40, gdesc[UR12], R40 ;  /* 0x002000000c2879f3 */ /* 0x000fe20008700828 */
[----:B------:R-:W-:Y:S01]  /*19e0*/  UMOV UR14, UR6 ;  /* 0x00000006000e7c82 */ /* 0x000fe20008000000 */
[----:B------:R-:W-:Y:S01]  /*19f0*/  UMOV UR15, 0x40000040 ;  /* 0x40000040000f7882 */ /* 0x000fe20000000000 */
[----:B------:R-:W-:Y:S01]  /*1a00*/  UMOV UR6, 0x4 ;  /* 0x0000000400067882 */ /* 0x000fe20000000000 */
[----:B------:R-:W-:Y:S01]  /*1a10*/  QGMMA.64x16x32.F32.E4M3.E4M3 R32, gdesc[UR12], R32 ;  /* 0x002000000c2079f3 */ /* 0x000fe20008700820 */
[----:B------:R-:W-:Y:S01]  /*1a20*/  UMOV UR14, UR16 ;  /* 0x00000010000e7c82 */ /* 0x000fe20008000000 */
[----:B------:R-:W-:Y:S02]  /*1a30*/  UMOV UR15, 0x40000040 ;  /* 0x40000040000f7882 */ /* 0x000fe40000000000 */
[----:B------:R-:W-:Y:S01]  /*1a40*/  QGMMA.64x16x32.F32.E4M3.E4M3 R24, gdesc[UR12], R24 ;  /* 0x002000000c1879f3 */ /* 0x000fe20008700818 */
[----:B------:R-:W-:Y:S02]  /*1a50*/  UIADD3 UR12, UR7, 0x6, URZ ;  /* 0x00000006070c7890 */ /* 0x000fe4000fffe03f */
[----:B------:R-:W-:-:S02]  /*1a60*/  UIADD3 UR14, UR8, 0x6, URZ ;  /* 0x00000006080e7890 */ /* 0x000fc4000fffe03f */
[----:B------:R-:W-:Y:S01]  /*1a70*/  UIADD3 UR7, UR8, 0x86, URZ ;  /* 0x0000008608077890 */ /* 0x000fe2000fffe03f */
[----:B------:R-:W-:Y:S01]  /*1a80*/  UMOV UR13, 0x40000040 ;  /* 0x40000040000d7882 */ /* 0x000fe20000000000 */
[----:B------:R-:W-:Y:S01]  /*1a90*/  UMOV UR15, 0x40000040 ;  /* 0x40000040000f7882 */ /* 0x000fe20000000000 */
[----:B------:R-:W-:-:S04]  /*1aa0*/  UIADD3 UR8, UR8, 0x106, URZ ;  /* 0x0000010608087890 */ /* 0x000fc8000fffe03f */
[----:B------:R-:W-:Y:S01]  /*1ab0*/  QGMMA.64x16x32.F32.E4M3.E4M3 R40, gdesc[UR12], R40 ;  /* 0x002000000c2879f3 */ /* 0x000fe20008700828 */
[----:B------:R-:W-:Y:S01]  /*1ac0*/  UMOV UR14, UR7 ;  /* 0x00000007000e7c82 */ /* 0x000fe20008000000 */
[----:B------:R-:W-:Y:S01]  /*1ad0*/  ULDC UR7, c[0x0][0x50c] ;  /* 0x0001430000077ab9 */ /* 0x000fe20000000800 */
[----:B------:R-:W-:Y:S01]  /*1ae0*/  UMOV UR15, 0x40000040 ;  /* 0x40000040000f7882 */ /* 0x000fe20000000000 */
[----:B------:R-:W-:Y:S01]  /*1af0*/  UISETP.NE.AND UP0, UPT, UR7, 0x4, UPT ;  /* 0x000000040700788c */ /* 0x000fe2000bf05270 */
[----:B------:R-:W-:Y:S01]  /*1b00*/  QGMMA.64x16x32.F32.E4M3.E4M3 R32, gdesc[UR12], R32 ;  /* 0x002000000c2079f3 */ /* 0x000fe20008700820 */
[----:B------:R-:W-:Y:S01]  /*1b10*/  UMOV UR14, UR8 ;  /* 0x00000008000e7c82 */ /* 0x000fe20008000000 */
[----:B------:R-:W-:Y:S01]  /*1b20*/  UMOV UR15, 0x40000040 ;  /* 0x40000040000f7882 */ /* 0x000fe20000000000 */
[----:B------:R-:W-:Y:S01]  /*1b30*/  USEL UR7, URZ, 0x1, UP0 ;  /* 0x000000013f077887 */ /* 0x000fe20008000000 */
[----:B------:R-:W-:Y:S05]  /*1b40*/  QGMMA.64x16x32.F32.E4M3.E4M3 R24, gdesc[UR12], R24, gsb0 ;  /* 0x002000000c1879f3 */ /* 0x000fea0008000818 */
[----:B------:R-:W-:-:S13]  /*1b50*/  ISETP.NE.AND P0, PT, RZ, UR7, PT ;  /* 0x00000007ff007c0c */ /* 0x000fda000bf05270 */
[----:B------:R-:W-:Y:S05]  /*1b60*/  @!P0 BRA `(.L_x_23) ;  /* 0x0000000000688947 */ /* 0x000fea0003800000 */
[----:B------:R-:W-:Y:S02]  /*1b70*/  WARPGROUP.DEPBAR.LE gsb0, 0x0 ;  /* 0x00008000000079c5 */ /* 0x000fe40000010000 */
[----:B------:R-:W-:-:S01]  /*1b80*/  FADD R67, RZ, R40 ;  /* 0x00000028ff437221 */ /* 0x000fc20000000000 */
[----:B------:R-:W-:Y:S01]  /*1b90*/  FADD R62, RZ, R41 ;  /* 0x00000029ff3e7221 */ /* 0x000fe20000000000 */
        /* <DEDUP_REMOVED lines=22> */
[----:B------:R-:W-:-:S06]  /*1d00*/  UMOV UR6, URZ ;  /* 0x0000003f00067c82 */ /* 0x000fcc0008000000 */
.L_x_23:
[----:B------:R-:W-:-:S04]  /*1d10*/  UIADD3 UR12, UR5, 0x1, URZ ;  /* 0x00000001050c7890 */ /* 0x000fc8000fffe03f */
[----:B------:R-:W-:-:S04]  /*1d20*/  UISETP.NE.AND UP0, UPT, UR12, 0xa, UPT ;  /* 0x0000000a0c00788c */ /* 0x000fc8000bf05270 */
[----:B------:R-:W-:Y:S02]  /*1d30*/  USEL UR8, URZ, 0x1, UP0 ;  /* 0x000000013f087887 */ /* 0x000fe40008000000 */
[----:B------:R-:W-:Y:S02]  /*1d40*/  USEL UR12, UR12, URZ, UP0 ;  /* 0x0000003f0c0c7287 */ /* 0x000fe40008000000 */
[----:B------:R-:W-:-:S06]  /*1d50*/  ULOP3.LUT UR8, UR4, UR8, URZ, 0x3c, !UPT ;  /* 0x0000000804087292 */ /* 0x000fcc000f8e3c3f */
[----:B------:R-:W-:Y:S01]  /*1d60*/  IMAD.U32 R14, RZ, RZ, UR8 ;  /* 0x00000008ff0e7e24 */ /* 0x000fe2000f8e00ff */
[----:B------:R-:W-:-:S06]  /*1d70*/  UMOV UR8, 0x1 ;  /* 0x0000000100087882 */ /* 0x000fcc0000000000 */
.L_x_18:
[----:B------:R-:W-:-:S04]  /*1d80*/  UISETP.LT.AND UP0, UPT, UR9, 0x1, UPT ;  /* 0x000000010900788c */ /* 0x000fc8000bf01270 */
[----:B------:R-:W-:-:S04]  /*1d90*/  USEL UR13, UR9, 0x1, UP0 ;  /* 0x00000001090d7887 */ /* 0x000fc80008000000 */
[----:B------:R-:W-:-:S04]  /*1da0*/  UIADD3 UR13, UR9, -UR13, URZ ;  /* 0x8000000d090d7290 */ /* 0x000fc8000fffe03f */
[----:B------:R-:W-:-:S06]  /*1db0*/  UISETP.GE.AND UP0, UPT, UR13, 0x1, UPT ;  /* 0x000000010d00788c */ /* 0x000fcc000bf06270 */
[----:B------:R-:W-:-:S13]  /*1dc0*/  PLOP3.LUT P0, PT, PT, PT, UP0, 0x80, 0x0 ;  /* 0x000000000000781c */ /* 0x000fda0003f0f008 */
[----:B------:R-:W-:Y:S05]  /*1dd0*/  @!P0 BRA `(.L_x_24) ;  /* 0x0000000800188947 */ /* 0x000fea0003800000 */
[----:B-1----:R-:W-:Y:S02]  /*1de0*/  IMAD.U32 R5, RZ, RZ, UR5 ;  /* 0x00000005ff057e24 */ /* 0x002fe4000f8e00ff */
[----:B0-----:R-:W-:Y:S01]  /*1df0*/  IMAD.U32 R4, RZ, RZ, UR13 ;  /* 0x0000000dff047e24 */ /* 0x001fe2000f8e00ff */
[----:B------:R-:W-:-:S06]  /*1e00*/  ULDC UR13, c[0x0][0x50c] ;  /* 0x00014300000d7ab9 */ /* 0x000fcc0000000800 */
.L_x_32:
[----:B------:R-:W-:-:S13]  /*1e10*/  ISETP.NE.AND P1, PT, R64, 0x3, PT ;  /* 0x000000034000780c */ /* 0x000fda0003f25270 */
[----:B------:R-:W-:Y:S05]  /*1e20*/  @!P1 BRA `(.L_x_25) ;  /* 0x0000000000049947 */ /* 0x000fea0003800000 */
[----:B------:R-:W-:Y:S01]  /*1e30*/  BPT.TRAP 0x1 ;  /* 0x000000040000795c */ /* 0x000fe20000300000 */
.L_x_25:
[----:B------:R-:W0:Y:S01]  /*1e40*/  S2UR UR14, SR_CgaCtaId ;  /* 0x00000000000e79c3 */ /* 0x000e220000008800 */
[----:B------:R-:W-:Y:S01]  /*1e50*/  UMOV UR10, 0x400 ;  /* 0x00000400000a7882 */ /* 0x000fe20000000000 */
[----:B------:R-:W-:Y:S01]  /*1e60*/  SHF.L.U32 R10, R14, 0x1f, RZ ;  /* 0x0000001f0e0a7819 */ /* 0x000fe200000006ff */
[----:B0-----:R-:W-:-:S04]  /*1e70*/  ULEA UR10, UR14, UR10, 0x18 ;  /* 0x0000000a0e0a7291 */ /* 0x001fc8000f8ec03f */
[----:B------:R-:W-:-:S09]  /*1e80*/  ULEA UR14, UR12, UR10, 0x3 ;  /* 0x0000000a0c0e7291 */ /* 0x000fd2000f8e183f */
[----:B------:R0:W1:Y:S01]  /*1e90*/  SYNCS.PHASECHK.TRANS64.TRYWAIT P0, [UR14], R10 ;  /* 0x0000000aff0075a7 */ /* 0x000062000800014e */
[----:B------:R-:W-:Y:S05]  /*1ea0*/  @!P1 BRA `(.L_x_26) ;  /* 0x0000000000049947 */ /* 0x000fea0003800000 */
[----:B------:R-:W-:Y:S01]  /*1eb0*/  BPT.TRAP 0x1 ;  /* 0x000000040000795c */ /* 0x000fe20000300000 */
.L_x_26:
[----:B-1----:R-:W-:Y:S05]  /*1ec0*/  @P0 BRA `(.L_x_27) ;  /* 0x0000000000080947 */ /* 0x002fea0003800000 */
[----:B------:R-:W1:Y:S02]  /*1ed0*/  SYNCS.PHASECHK.TRANS64.TRYWAIT P0, [UR14], R10 ;  /* 0x0000000aff0075a7 */ /* 0x000e64000800014e */
[----:B-1----:R-:W-:Y:S05]  /*1ee0*/  @!P0 BRA `(.L_x_28) ;  /* 0x00000048009c8947 */ /* 0x002fea0003800000 */
.L_x_27:
[----:B------:R-:W-:Y:S01]  /*1ef0*/  UIADD3 UR14, UR10, 0x28180, URZ ;  /* 0x000281800a0e7890 */ /* 0x000fe2000fffe03f */
[----:B------:R-:W-:Y:S01]  /*1f00*/  WARPGROUP.ARRIVE ;  /* 0x00000000000079c5 */ /* 0x000fe20000000000 */
[----:B------:R-:W-:Y:S02]  /*1f10*/  UISETP.NE.AND UP0, UPT, UR7, URZ, UPT ;  /* 0x0000003f0700728c */ /* 0x000fe4000bf05270 */
[----:B------:R-:W-:Y:S02]  /*1f20*/  USHF.R.U32.HI UR14, URZ, 0x4, UR14 ;  /* 0x000000043f0e7899 */ /* 0x000fe4000801160e */
[----:B------:R-:W-:Y:S02]  /*1f30*/  USEL UR8, UR8, URZ, !UP0 ;  /* 0x0000003f08087287 */ /* 0x000fe4000c000000 */
[----:B------:R-:W-:Y:S02]  /*1f40*/  ULOP3.LUT UR7, UR14, 0x3fff, URZ, 0xc0, !UPT ;  /* 0x00003fff0e077892 */ /* 0x000fe4000f8ec03f */
[----:B------:R-:W-:-:S02]  /*1f50*/  ULOP3.LUT UR14, UR11, 0x10000, URZ, 0xfc, !UPT ;  /* 0x000100000b0e7892 */ /* 0x000fc4000f8efc3f */
[----:B------:R-:W-:Y:S02]  /*1f60*/  ULOP3.LUT UR7, UR7, 0x10000, URZ, 0xfc, !UPT ;  /* 0x0001000007077892 */ /* 0x000fe4000f8efc3f */
[----:B------:R-:W-:Y:S02]  /*1f70*/  UISETP.NE.U32.AND UP0, UPT, UR8, URZ, UPT ;  /* 0x0000003f0800728c */ /* 0x000fe4000bf05070 */
[----:B------:R-:W-:Y:S02]  /*1f80*/  UIMAD UR8, UR12, 0x180, UR7 ;  /* 0x000001800c0878a4 */ /* 0x000fe4000f8e0207 */
[----:B------:R-:W-:Y:S02]  /*1f90*/  ULEA UR14, UR12, UR14, 0xa ;  /* 0x0000000e0c0e7291 */ /* 0x000fe4000f8e503f */
[----:B------:R-:W-:Y:S02]  /*1fa0*/  UIADD3 UR7, UR8, 0x80, URZ ;  /* 0x0000008008077890 */ /* 0x000fe4000fffe03f */
[----:B------:R-:W-:Y:S01]  /*1fb0*/  UIADD3 UR15, UR8, 0x100, URZ ;  /* 0x00000100080f7890 */ /* 0x000fe2000fffe03f */
[----:B------:R-:W-:-:S02]  /*1fc0*/  UMOV UR17, 0x40000040 ;  /* 0x4000004000117882 */ /* 0x000fc40000000000 */
[----:B------:R-:W-:Y:S01]  /*1fd0*/  UMOV UR16, UR14 ;  /* 0x0000000e00107c82 */ /* 0x000fe20008000000 */
[----:B------:R-:W-:Y:S01]  /*1fe0*/  UMOV UR18, UR8 ;  /* 0x0000000800127c82 */ /* 0x000fe20008000000 */
[----:B------:R-:W-:Y:S01]  /*1ff0*/  UMOV UR19, 0x40000040 ;  /* 0x4000004000137882 */ /* 0x000fe20000000000 */
[----:B------:R-:W-:Y:S01]  /*2000*/  UIADD3 UR6, UR6, 0x4, URZ ;  /* 0x0000000406067890 */ /* 0x000fe2000fffe03f */
[----:B------:R-:W-:Y:S01]  /*2010*/  QGMMA.64x16x32.F32.E4M3.E4M3 R40, gdesc[UR16], R40, UP0 ;  /* 0x00200000102879f3 */ /* 0x000fe2000bf00828 */
        /* <DEDUP_REMOVED lines=8> */
[----:B------:R-:W-:-:S02]  /*20a0*/  UIADD3 UR16, UR14, 0x2, URZ ;  /* 0x000000020e107890 */ /* 0x000fc4000fffe03f */
[----:B------:R-:W-:Y:S01]  /*20b0*/  UIADD3 UR18, UR8, 0x2, URZ ;  /* 0x0000000208127890 */ /* 0x000fe2000fffe03f */
[----:B------:R-:W-:Y:S01]  /*20c0*/  UMOV UR17, 0x40000040 ;  /* 0x4000004000117882 */ /* 0x000fe20000000000 */
[----:B------:R-:W-:Y:S01]  /*20d0*/  UMOV UR19, 0x40000040 ;  /* 0x4000004000137882 */ /* 0x000fe20000000000 */
[----:B------:R-:W-:-:S06]  /*20e0*/  UISETP.NE.AND UP0, UPT, UR6, UR13, UPT ;  /* 0x0000000d0600728c */ /* 0x000fcc000bf05270 */
        /* <DEDUP_REMOVED lines=16> */
[----:B------:R-:W-:Y:S01]  /*21f0*/  UIADD3 UR7, UR8, 0x86, URZ ;  /* 0x0000008608077890 */ /* 0x000fe2000fffe03f */
        /* <DEDUP_REMOVED lines=8> */
[----:B------:R-:W-:-:S05]  /*2280*/  UMOV UR19, 0x40000040 ;  /* 0x4000004000137882 */ /* 0x000fca0000000000 */
[----:B------:R-:W-:Y:S01]  /*2290*/  QGMMA.64x16x32.F32.E4M3.E4M3 R40, gdesc[UR16], R40 ;  /* 0x00200000102879f3 */ /* 0x000fe20008700828 */
[----:B------:R-:W-:Y:S01]  /*22a0*/  UMOV UR18, UR7 ;  /* 0x0000000700127c82 */ /* 0x000fe20008000000 */
[----:B------:R-:W-:Y:S01]  /*22b0*/  UMOV UR19, 0x40000040 ;  /* 0x4000004000137882 */ /* 0x000fe20000000000 */
[----:B------:R-:W-:Y:S01]  /*22c0*/  USEL UR7, URZ, 0x1, UP0 ;  /* 0x000000013f077887 */ /* 0x000fe20008000000 */
[----:B------:R-:W-:Y:S01]  /*22d0*/  QGMMA.64x16x32.F32.E4M3.E4M3 R32, gdesc[UR16], R32 ;  /* 0x00200000102079f3 */ /* 0x000fe20008700820 */
[----:B------:R-:W-:Y:S01]  /*22e0*/  UMOV UR18, UR8 ;  /* 0x0000000800127c82 */ /* 0x000fe20008000000 */
[----:B------:R-:W-:Y:S02]  /*22f0*/  UMOV UR19, 0x40000040 ;  /* 0x4000004000137882 */ /* 0x000fe40000000000 */
[----:B------:R-:W-:Y:S01]  /*2300*/  QGMMA.64x16x32.F32.E4M3.E4M3 R24, gdesc[UR16], R24, gsb0 ;  /* 0x00200000101879f3 */ /* 0x000fe20008000818 */
[----:B------:R-:W-:Y:S02]  /*2310*/  ISETP.NE.AND P0, PT, RZ, UR7, PT ;  /* 0x00000007ff007c0c */ /* 0x000fe4000bf05270 */
[----:B------:R-:W-:-:S11]  /*2320*/  WARPGROUP.DEPBAR.LE gsb0, 0x1 ;  /* 0x00008000000079c5 */ /* 0x000fd60000010100 */
[----:B------:R-:W-:Y:S05]  /*2330*/  @!P0 BRA `(.L_x_29) ;  /* 0x0000000000688947 */ /* 0x000fea0003800000 */
[----:B------:R-:W-:Y:S02]  /*2340*/  WARPGROUP.DEPBAR.LE gsb0, 0x0 ;  /* 0x00008000000079c5 */ /* 0x000fe40000010000 */
[----:B------:R-:W-:-:S01]  /*2350*/  FADD R67, R40, R67 ;  /* 0x0000004328437221 */ /* 0x000fc20000000000 */
[----:B------:R-:W-:Y:S01]  /*2360*/  FADD R62, R41, R62 ;  /* 0x0000003e293e7221 */ /* 0x000fe20000000000 */
        /* <DEDUP_REMOVED lines=22> */
[----:B------:R-:W-:-:S06]  /*24d0*/  UMOV UR6, URZ ;  /* 0x0000003f00067c82 */ /* 0x000fcc0008000000 */
.L_x_29:
[----:B------:R-:W-:Y:S05]  /*24e0*/  @!P1 BRA `(.L_x_30) ;  /* 0x0000000000049947 */ /* 0x000fea0003800000 */
[----:B------:R-:W-:Y:S01]  /*24f0*/  BPT.TRAP 0x1 ;  /* 0x000000040000795c */ /* 0x000fe20000300000 */
.L_x_30:
[----:B------:R-:W-:-:S13]  /*2500*/  ISETP.NE.AND P0, PT, R7, RZ, PT ;  /* 0x000000ff0700720c */ /* 0x000fda0003f05270 */
[----:B01----:R-:W-:-:S05]  /*2510*/  @P0 LEA R10, R5, UR10, 0x3 ;  /* 0x0000000a050a0c11 */ /* 0x003fca000f8e18ff */
[----:B------:R-:W-:-:S05]  /*2520*/  @P0 VIADD R10, R10, 0x50 ;  /* 0x000000500a0a0836 */ /* 0x000fca0000000000 */
[----:B------:R-:W-:-:S04]  /*2530*/  @P0 PRMT R10, R3, 0x654, R10 ;  /* 0x00000654030a0816 */ /* 0x000fc8000000000a */
[----:B------:R0:W-:Y:S01]  /*2540*/  @P0 SYNCS.ARRIVE.TRANS64.RED.A1T0 RZ, [R10+URZ], RZ ;  /* 0x000000ff0aff09a7 */ /* 0x0001e2000810043f */
[----:B------:R-:W-:-:S13]  /*2550*/  ISETP.GT.U32.AND P0, PT, R6, 0x1, PT ;  /* 0x000000010600780c */ /* 0x000fda0003f04070 */
[----:B0-----:R-:W-:Y:S05]  /*2560*/  @P0 BRA `(.L_x_31) ;  /* 0x0000000000040947 */ /* 0x001fea0003800000 */
[----:B------:R-:W-:Y:S01]  /*2570*/  BPT.TRAP 0x1 ;  /* 0x000000040000795c */ /* 0x000fe20000300000 */
.L_x_31:
[----:B------:R-:W-:Y:S01]  /*2580*/  UIADD3 UR12, UR12, 0x1, URZ ;  /* 0x000000010c0c7890 */ /* 0x000fe2000fffe03f */
[C---:B------:R-:W-:Y:S01]  /*2590*/  ISETP.GT.AND P1, PT, R4.reuse, 0x1, PT ;  /* 0x000000010400780c */ /* 0x040fe20003f24270 */
[----:B------:R-:W-:Y:S02]  /*25a0*/  VIADD R5, R5, 0x1 ;  /* 0x0000000105057836 */ /* 0x000fe40000000000 */
[----:B------:R-:W-:Y:S01]  /*25b0*/  UISETP.NE.AND UP0, UPT, UR12, 0xa, UPT ;  /* 0x0000000a0c00788c */ /* 0x000fe2000bf05270 */
[----:B------:R-:W-:Y:S02]  /*25c0*/  VIADD R4, R4, 0xffffffff ;  /* 0xffffffff04047836 */ /* 0x000fe40000000000 */
[C---:B------:R-:W-:Y:S01]  /*25d0*/  ISETP.NE.AND P0, PT, R5.reuse, 0xa, PT ;  /* 0x0000000a0500780c */ /* 0x040fe20003f05270 */
[----:B------:R-:W-:Y:S02]  /*25e0*/  USEL UR8, URZ, 0x1, UP0 ;  /* 0x000000013f087887 */ /* 0x000fe40008000000 */
[----:B------:R-:W-:Y:S01]  /*25f0*/  USEL UR12, UR12, URZ, UP0 ;  /* 0x0000003f0c0c7287 */ /* 0x000fe20008000000 */
[----:B------:R-:W-:-:S03]  /*2600*/  SEL R5, R5, RZ, P0 ;  /* 0x000000ff05057207 */ /* 0x000fc60000000000 */
[----:B------:R-:W-:Y:S01]  /*2610*/  LOP3.LUT R14, R14, UR8, RZ, 0x3c, !PT ;  /* 0x000000080e0e7c12 */ /* 0x000fe2000f8e3cff */
[----:B------:R-:W-:Y:S01]  /*2620*/  UMOV UR8, 0x1 ;  /* 0x0000000100087882 */ /* 0x000fe20000000000 */
[----:B------:R-:W-:Y:S06]  /*2630*/  @P1 BRA `(.L_x_32) ;  /* 0xfffffff400f41947 */ /* 0x000fec000383ffff */
.L_x_24:
[----:B------:R-:W-:Y:S01]  /*2640*/  UISETP.NE.AND UP0, UPT, UR6, URZ, UPT ;  /* 0x0000003f0600728c */ /* 0x000fe2000bf05270 */
[----:B01----:R-:W0:Y:S03]  /*2650*/  LDC R4, c[0x0][0x28c] ;  /* 0x0000a300ff047b82 */ /* 0x003e260000000800 */
[----:B------:R-:W-:-:S06]  /*2660*/  USEL UR6, URZ, 0x1, !UP0 ;  /* 0x000000013f067887 */ /* 0x000fcc000c000000 */
[----:B------:R-:W-:Y:S02]  /*2670*/  ISETP.NE.AND P0, PT, RZ, UR6, PT ;  /* 0x00000006ff007c0c */ /* 0x000fe4000bf05270 */
[----:B0-----:R-:W-:-:S11]  /*2680*/  ISETP.GE.AND P1, PT, R4, 0x1, PT ;  /* 0x000000010400780c */ /* 0x001fd60003f26270 */
[----:B------:R-:W-:Y:S05]  /*2690*/  @!P0 BRA `(.L_x_33) ;  /* 0x0000000000648947 */ /* 0x000fea0003800000 */
[----:B------:R-:W-:Y:S02]  /*26a0*/  WARPGROUP.DEPBAR.LE gsb0, 0x0 ;  /* 0x00008000000079c5 */ /* 0x000fe40000010000 */
[----:B------:R-:W-:Y:S01]  /*26b0*/  FADD R67, R40, R67 ;  /* 0x0000004328437221 */ /* 0x000fe20000000000 */
        /* <DEDUP_REMOVED lines=22> */
[----:B------:R-:W-:-:S07]  /*2820*/  FADD R13, R13, R31 ;  /* 0x0000001f0d0d7221 */ /* 0x000fce0000000000 */
.L_x_33:
[----:B------:R-:W-:Y:S02]  /*2830*/  WARPGROUP.DEPBAR.LE gsb0, 0x0 ;  /* 0x00008000000079c5 */ /* 0x000fe40000010000 */
[----:B------:R-:W-:Y:S05]  /*2840*/  @!P1 BRA `(.L_x_34) ;  /* 0x0000000000549947 */ /* 0x000fea0003800000 */
[----:B------:R-:W-:-:S13]  /*2850*/  ISETP.NE.AND P0, PT, R64, 0x3, PT ;  /* 0x000000034000780c */ /* 0x000fda0003f05270 */
[----:B------:R-:W-:Y:S05]  /*2860*/  @!P0 BRA `(.L_x_35) ;  /* 0x0000000000048947 */ /* 0x000fea0003800000 */
[----:B------:R-:W-:Y:S01]  /*2870*/  BPT.TRAP 0x1 ;  /* 0x000000040000795c */ /* 0x000fe20000300000 */
.L_x_35:
[----:B------:R-:W-:Y:S01]  /*2880*/  ISETP.NE.AND P0, PT, R7, RZ, PT ;  /* 0x000000ff0700720c */ /* 0x000fe20003f05270 */
[----:B------:R-:W-:Y:S01]  /*2890*/  BSSY B0, `(.L_x_36) ;  /* 0x000000e000007945 */ /* 0x000fe20003800000 */
[----:B------:R-:W-:-:S11]  /*28a0*/  ISETP.GT.U32.AND P1, PT, R6, 0x1, PT ;  /* 0x000000010600780c */ /* 0x000fd60003f24070 */
[----:B------:R-:W-:Y:S05]  /*28b0*/  @!P0 BRA `(.L_x_37) ;  /* 0x00000000002c8947 */ /* 0x000fea0003800000 */
[----:B------:R-:W-:-:S04]  /*28c0*/  UISETP.LT.AND UP0, UPT, UR9, 0x1, UPT ;  /* 0x000000010900788c */ /* 0x000fc8000bf01270 */
[----:B------:R-:W-:-:S04]  /*28d0*/  USEL UR8, UR9, 0x1, UP0 ;  /* 0x0000000109087887 */ /* 0x000fc80008000000 */
[----:B------:R-:W-:-:S04]  /*28e0*/  UIADD3 UR8, UR5, UR9, -UR8 ;  /* 0x0000000905087290 */ /* 0x000fc8000fffe808 */
[----:B------:R-:W-:-:S04]  /*28f0*/  UIMAD.WIDE.U32 UR6, UR8, -0x33333333, URZ ;  /* 0xcccccccd080678a5 */ /* 0x000fc8000f8e003f */
[----:B------:R-:W-:-:S04]  /*2900*/  USHF.R.U32.HI UR6, URZ, 0x3, UR7 ;  /* 0x000000033f067899 */ /* 0x000fc80008011607 */
[----:B------:R-:W-:-:S04]  /*2910*/  UIMAD UR8, UR6, -0xa, UR8 ;  /* 0xfffffff6060878a4 */ /* 0x000fc8000f8e0208 */
[----:B------:R-:W-:-:S04]  /*2920*/  ULEA UR8, UR8, UR10, 0x3 ;  /* 0x0000000a08087291 */ /* 0x000fc8000f8e183f */
[----:B------:R-:W-:-:S06]  /*2930*/  UIADD3 UR8, UR8, 0x50, URZ ;  /* 0x0000005008087890 */ /* 0x000fcc000fffe03f */
[----:B------:R-:W-:-:S05]  /*2940*/  IMAD.U32 R4, RZ, RZ, UR8 ;  /* 0x00000008ff047e24 */ /* 0x000fca000f8e00ff */
[----:B------:R-:W-:-:S04]  /*2950*/  PRMT R4, R3, 0x654, R4 ;  /* 0x0000065403047816 */ /* 0x000fc80000000004 */
[----:B------:R0:W-:Y:S03]  /*2960*/  SYNCS.ARRIVE.TRANS64.RED.A1T0 RZ, [R4+URZ], RZ ;  /* 0x000000ff04ff79a7 */ /* 0x0001e6000810043f */
.L_x_37:
[----:B------:R-:W-:Y:S05]  /*2970*/  BSYNC B0 ;  /* 0x0000000000007941 */ /* 0x000fea0003800000 */
.L_x_36:
[----:B------:R-:W-:Y:S05]  /*2980*/  @P1 BRA `(.L_x_34) ;  /* 0x0000000000041947 */ /* 0x000fea0003800000 */
[----:B------:R-:W-:Y:S01]  /*2990*/  BPT.TRAP 0x1 ;  /* 0x000000040000795c */ /* 0x000fe20000300000 */
.L_x_34:
[----:B------:R-:W1:Y:S01]  /*29a0*/  LDC R24, c[0x0][0x288] ;  /* 0x0000a200ff187b82 */ /* 0x000e620000000800 */
[--C-:B0-----:R-:W-:Y:S01]  /*29b0*/  SHF.R.U32.HI R4, RZ, 0x2, R0.reuse ;  /* 0x00000002ff047819 */ /* 0x101fe20000011600 */
[----:B------:R-:W-:Y:S01]  /*29c0*/  IMAD R17, R15, 0x30, RZ ;  /* 0x000000300f117824 */ /* 0x000fe200078e02ff */
[----:B------:R-:W-:Y:S01]  /*29d0*/  SHF.R.U32.HI R11, RZ, 0x7, R0 ;  /* 0x00000007ff0b7819 */ /* 0x000fe20000011600 */
[----:B------:R-:W-:Y:S01]  /*29e0*/  UIADD3 UR5, UR9, UR5, URZ ;  /* 0x0000000509057290 */ /* 0x000fe2000fffe03f */
[----:B------:R-:W-:Y:S01]  /*29f0*/  LOP3.LUT R5, R4, 0x7, RZ, 0xc0, !PT ;  /* 0x0000000704057812 */ /* 0x000fe200078ec0ff */
[----:B------:R-:W-:Y:S01]  /*2a00*/  ULDC UR12, c[0x0][0x284] ;  /* 0x0000a100000c7ab9 */ /* 0x000fe20000000800 */
[----:B------:R-:W-:Y:S01]  /*2a10*/  LOP3.LUT R4, R11, 0x1, RZ, 0xc0, !PT ;  /* 0x000000010b047812 */ /* 0x000fe200078ec0ff */
[----:B------:R-:W-:Y:S01]  /*2a20*/  UISETP.GT.U32.AND UP0, UPT, UR5, 0x9, UPT ;  /* 0x000000090500788c */ /* 0x000fe2000bf04070 */
[C---:B------:R-:W-:Y:S01]  /*2a30*/  LOP3.LUT R14, R0.reuse, 0x3, RZ, 0xc0, !PT ;  /* 0x00000003000e7812 */ /* 0x040fe200078ec0ff */
[----:B------:R-:W-:Y:S01]  /*2a40*/  UISETP.GE.U32.AND UP1, UPT, UR9, 0xa, UPT ;  /* 0x0000000a0900788c */ /* 0x000fe2000bf26070 */
[----:B------:R-:W-:Y:S01]  /*2a50*/  LOP3.LUT R10, R0, 0x60, RZ, 0xc0, !PT ;  /* 0x00000060000a7812 */ /* 0x000fe200078ec0ff */
[----:B------:R-:W-:Y:S01]  /*2a60*/  IMAD.SHL.U32 R26, R4, 0x40, RZ ;  /* 0x00000040041a7824 */ /* 0x000fe200078e00ff */
[----:B------:R-:W-:Y:S01]  /*2a70*/  UISETP.LT.U32.AND UP0, UPT, UR9, 0xa, UP0 ;  /* 0x0000000a0900788c */ /* 0x000fe20008701070 */
[----:B------:R-:W-:Y:S01]  /*2a80*/  SHF.R.S32.HI R30, RZ, 0x1f, R57 ;  /* 0x0000001fff1e7819 */ /* 0x000fe20000011439 */
[----:B------:R-:W-:Y:S01]  /*2a90*/  ULDC.64 UR10, c[0x0][0x5d0] ;  /* 0x00017400000a7ab9 */ /* 0x000fe20000000a00 */
[----:B------:R-:W-:Y:S01]  /*2aa0*/  SHF.R.U32.HI R10, RZ, 0x1, R10 ;  /* 0x00000001ff0a7819 */ /* 0x000fe2000001160a */
[----:B------:R-:W-:Y:S01]  /*2ab0*/  UIMAD.WIDE.U32 UR6, UR5, -0x33333333, URZ ;  /* 0xcccccccd050678a5 */ /* 0x000fe2000f8e003f */
[--C-:B------:R-:W-:Y:S01]  /*2ac0*/  LOP3.LUT R11, R26, 0x40, R5.reuse, 0xe2, !PT ;  /* 0x000000401a0b7812 */ /* 0x100fe200078ee205 */
[----:B------:R-:W-:Y:S01]  /*2ad0*/  USEL UR8, URZ, 0x1, !UP0 ;  /* 0x000000013f087887 */ /* 0x000fe2000c000000 */
[----:B------:R-:W-:Y:S01]  /*2ae0*/  IADD3 R25, RZ, -R10, -R5 ;  /* 0x8000000aff197210 */ /* 0x000fe20007ffe805 */
[----:B------:R-:W-:Y:S01]  /*2af0*/  USHF.R.U32.HI UR6, URZ, 0x3, UR7 ;  /* 0x000000033f067899 */ /* 0x000fe20008011607 */
[----:B------:R-:W-:Y:S01]  /*2b00*/  IMAD.WIDE R28, R16, 0x80, RZ ;  /* 0x00000080101c7825 */ /* 0x000fe200078e02ff */
[----:B------:R-:W-:Y:S01]  /*2b10*/  ULOP3.LUT UR4, UR4, UR8, URZ, 0x3c, !UPT ;  /* 0x0000000804047292 */ /* 0x000fe2000f8e3c3f */
[----:B-1----:R-:W-:Y:S01]  /*2b20*/  ISETP.GE.AND P0, PT, R17, R24, PT ;  /* 0x000000181100720c */ /* 0x002fe20003f06270 */
[----:B------:R-:W-:Y:S01]  /*2b30*/  UIMAD UR5, UR6, -0xa, UR5 ;  /* 0xfffffff6060578a4 */ /* 0x000fe2000f8e0205 */
[----:B------:R-:W-:Y:S01]  /*2b40*/  IMAD R26, R14, -0x2, R24 ;  /* 0xfffffffe0e1a7824 */ /* 0x000fe200078e0218 */
[----:B------:R-:W-:Y:S01]  /*2b50*/  @UP1 ULOP3.LUT UR4, UR4, 0x1, UR6, 0x78, !UPT ;  /* 0x0000000104041892 */ /* 0x000fe2000f8e7806 */
[----:B------:R-:W-:Y:S01]  /*2b60*/  IMAD.SHL.U32 R24, R16, 0x80, RZ ;  /* 0x0000008010187824 */ /* 0x000fe200078e00ff */
[----:B------:R-:W-:Y:S01]  /*2b70*/  LOP3.LUT R31, R28, R11, R10, 0xfe, !PT ;  /* 0x0000000b1c1f7212 */ /* 0x000fe200078efe0a */
[----:B------:R-:W-:-:S02]  /*2b80*/  IMAD.SHL.U32 R14, R0, 0x2, RZ ;  /* 0x00000002000e7824 */ /* 0x000fc400078e00ff */
[----:B------:R-:W-:Y:S01]  /*2b90*/  IMAD R25, R4, -0x40, R25 ;  /* 0xffffffc004197824 */ /* 0x000fe200078e0219 */
[----:B------:R-:W-:Y:S01]  /*2ba0*/  ISETP.GE.OR P0, PT, R24, UR12, P0 ;  /* 0x0000000c18007c0c */ /* 0x000fe20008706670 */
[----:B------:R-:W-:Y:S01]  /*2bb0*/  IMAD R4, R30, UR10, RZ ;  /* 0x0000000a1e047c24 */ /* 0x000fe2000f8e02ff */
[----:B------:R-:W-:Y:S01]  /*2bc0*/  LOP3.LUT R14, R17, 0x6, R14, 0xf8, !PT ;  /* 0x00000006110e7812 */ /* 0x000fe200078ef80e */
[----:B------:R-:W-:Y:S01]  /*2bd0*/  IMAD.IADD R26, R26, 0x1, -R17 ;  /* 0x000000011a1a7824 */ /* 0x000fe200078e0a11 */
[----:B------:R-:W-:Y:S01]  /*2be0*/  IADD3 R25, -R24, UR12, R25 ;  /* 0x0000000c18197c10 */ /* 0x000fe2000fffe119 */
[C---:B------:R-:W-:Y:S01]  /*2bf0*/  IMAD R27, R57.reuse, UR11, R4 ;  /* 0x0000000b391b7c24 */ /* 0x040fe2000f8e0204 */
[--C-:B------:R-:W-:Y:S01]  /*2c00*/  SHF.R.S32.HI R15, RZ, 0x1f, R14.reuse ;  /* 0x0000001fff0f7819 */ /* 0x100fe2000001140e */
[----:B------:R-:W-:Y:S02]  /*2c10*/  IMAD.MOV.U32 R24, RZ, RZ, -0x1 ;  /* 0xffffffffff187424 */ /* 0x000fe400078e00ff */
[----:B------:R-:W-:-:S04]  /*2c20*/  IMAD.WIDE.U32 R4, R57, UR10, R14 ;  /* 0x0000000a39047c25 */ /* 0x000fc8000f8e000e */
[----:B------:R-:W-:Y:S01]  /*2c30*/  IMAD.IADD R5, R5, 0x1, R27 ;  /* 0x0000000105057824 */ /* 0x000fe200078e021b */
[----:B------:R-:W-:Y:S06]  /*2c40*/  @P0 BRA `(.L_x_38) ;  /* 0x0000001c00540947 */ /* 0x000fec0003800000 */
[----:B------:R-:W0:Y:S01]  /*2c50*/  LDC.64 R16, c[0x0][0x5c8] ;  /* 0x00017200ff107b82 */ /* 0x000e220000000a00 */
[----:B------:R-:W-:Y:S01]  /*2c60*/  ULDC.64 UR6, c[0x0][0x5c0] ;  /* 0x0001700000067ab9 */ /* 0x000fe20000000a00 */
[----:B------:R-:W-:Y:S01]  /*2c70*/  BSSY B0, `(.L_x_38) ;  /* 0x00001d2000007945 */ /* 0x000fe20003800000 */
[-C--:B0-----:R-:W-:Y:S02]  /*2c80*/  IMAD R10, R29, R16.reuse, RZ ;  /* 0x000000101d0a7224 */ /* 0x081fe400078e02ff */
[----:B------:R-:W-:-:S04]  /*2c90*/  IMAD.WIDE.U32 R4, R31, R16, R4 ;  /* 0x000000101f047225 */ /* 0x000fc800078e0004 */
[----:B------:R-:W-:Y:S01]  /*2ca0*/  IMAD R11, R31, R17, R10 ;  /* 0x000000111f0b7224 */ /* 0x000fe200078e020a */
[----:B------:R-:W-:Y:S02]  /*2cb0*/  LEA R10, P0, R16, R4, 0x3 ;  /* 0x00000004100a7211 */ /* 0x000fe400078018ff */
[----:B------:R-:W-:Y:S01]  /*2cc0*/  IADD3 R4, P1, R4, UR6, RZ ;  /* 0x0000000604047c10 */ /* 0x000fe2000ff3e0ff */
[----:B------:R-:W-:Y:S01]  /*2cd0*/  IMAD.IADD R5, R5, 0x1, R11 ;  /* 0x0000000105057824 */ /* 0x000fe200078e020b */
[----:B------:R-:W-:-:S04]  /*2ce0*/  IADD3 R10, P2, R10, UR6, RZ ;  /* 0x000000060a0a7c10 */ /* 0x000fc8000ff5e0ff */
[----:B------:R-:W-:Y:S02]  /*2cf0*/  LEA.HI.X R11, R16, R5, R17, 0x3, P0 ;  /* 0x00000005100b7211 */ /* 0x000fe400000f1c11 */
[----:B----45:R-:W-:Y:S02]  /*2d00*/  FSETP.NEU.AND P0, PT, R12, RZ, PT ;  /* 0x000000ff0c00720b */ /* 0x030fe40003f0d000 */
[----:B------:R-:W-:Y:S02]  /*2d10*/  IADD3.X R5, R5, UR7, RZ, P1, !PT ;  /* 0x0000000705057c10 */ /* 0x000fe40008ffe4ff */
[----:B------:R-:W-:-:S09]  /*2d20*/  IADD3.X R11, R11, UR7, RZ, P2, !PT ;  /* 0x000000070b0b7c10 */ /* 0x000fd200097fe4ff */
[----:B------:R-:W-:Y:S05]  /*2d30*/  @!P0 BRA `(.L_x_39) ;  /* 0x0000001400648947 */ /* 0x000fea0003800000 */
[----:B------:R-:W-:Y:S01]  /*2d40*/  ULDC.64 UR6, c[0x0][0x5b8] ;  /* 0x00016e0000067ab9 */ /* 0x000fe20000000a00 */
[----:B------:R-:W-:Y:S01]  /*2d50*/  ISETP.GE.AND P0, PT, R26, 0x1, PT ;  /* 0x000000011a00780c */ /* 0x000fe20003f06270 */
[----:B------:R-:W-:Y:S01]  /*2d60*/  IMAD R30, R30, UR6, RZ ;  /* 0x000000061e1e7c24 */ /* 0x000fe2000f8e02ff */
[----:B------:R-:W-:Y:S01]  /*2d70*/  ULDC.64 UR10, c[0x0][0x5a8] ;  /* 0x00016a00000a7ab9 */ /* 0x000fe20000000a00 */
[----:B------:R-:W-:Y:S01]  /*2d80*/  IMAD.WIDE.U32 R16, R57, UR6, R14 ;  /* 0x0000000639107c25 */ /* 0x000fe2000f8e000e */
[----:B------:R-:W-:Y:S01]  /*2d90*/  ISETP.LT.OR P3, PT, R25, 0x1, !P0 ;  /* 0x000000011900780c */ /* 0x000fe20004761670 */
[----:B------:R-:W-:Y:S02]  /*2da0*/  BSSY B1, `(.L_x_40) ;  /* 0x000000c000017945 */ /* 0x000fe40003800000 */
[----:B------:R-:W-:Y:S01]  /*2db0*/  IMAD R57, R57, UR7, R30 ;  /* 0x0000000739397c24 */ /* 0x000fe2000f8e021e */
[----:B------:R-:W-:Y:S02]  /*2dc0*/  ULDC.64 UR6, c[0x0][0x5b0] ;  /* 0x00016c0000067ab9 */ /* 0x000fe40000000a00 */
[----:B------:R-:W-:-:S02]  /*2dd0*/  IMAD R27, R29, UR6, RZ ;  /* 0x000000061d1b7c24 */ /* 0x000fc4000f8e02ff */
[----:B------:R-:W-:Y:S02]  /*2de0*/  IMAD.IADD R17, R17, 0x1, R57 ;  /* 0x0000000111117824 */ /* 0x000fe400078e0239 */
[C---:B------:R-:W-:Y:S02]  /*2df0*/  IMAD R27, R31.reuse, UR7, R27 ;  /* 0x000000071f1b7c24 */ /* 0x040fe4000f8e021b */
[----:B------:R-:W-:-:S03]  /*2e00*/  IMAD.WIDE.U32 R14, R31, UR6, R16 ;  /* 0x000000061f0e7c25 */ /* 0x000fc6000f8e0010 */
[----:B------:R-:W-:-:S04]  /*2e10*/  IADD3 R14, P1, R14, UR10, RZ ;  /* 0x0000000a0e0e7c10 */ /* 0x000fc8000ff3e0ff */
[--C-:B------:R-:W-:Y:S02]  /*2e20*/  IADD3.X R15, R15, UR11, R27.reuse, P1, !PT ;  /* 0x0000000b0f0f7c10 */ /* 0x100fe40008ffe41b */
[----:B------:R-:W-:Y:S01]  /*2e30*/  PRMT R27, RZ, 0x7610, R27 ;  /* 0x00007610ff1b7816 */ /* 0x000fe2000000001b */
[----:B------:R-:W-:Y:S06]  /*2e40*/  @P3 BRA `(.L_x_41) ;  /* 0x0000000000043947 */ /* 0x000fec0003800000 */
[----:B------:R0:W5:Y:S02]  /*2e50*/  LDG.E.U8 R27, desc[UR20][R14.64] ;  /* 0x000000140e1b7981 */ /* 0x000164000c1e1100 */
.L_x_41:
[----:B------:R-:W-:Y:S05]  /*2e60*/  BSYNC B1 ;  /* 0x0000000000017941 */ /* 0x000fea0003800000 */
.L_x_40:
[----:B-----5:R-:W-:Y:S01]  /*2e70*/  LOP3.LUT R27, R27, 0xff, RZ, 0xc0, !PT ;  /* 0x000000ff1b1b7812 */ /* 0x020fe200078ec0ff */
[----:B------:R-:W-:Y:S01]  /*2e80*/  BSSY B1, `(.L_x_42) ;  /* 0x000000c000017945 */ /* 0x000fe20003800000 */
[----:B------:R-:W-:Y:S02]  /*2e90*/  ISETP.GE.AND P1, PT, R26, 0x2, PT ;  /* 0x000000021a00780c */ /* 0x000fe40003f26270 */
[----:B------:R-:W-:Y:S02]  /*2ea0*/  F2FP.F16.E4M3.UNPACK_B R27, R27 ;  /* 0x0000001bff1b723e */ /* 0x000fe400020006ff */
[----:B------:R-:W-:-:S03]  /*2eb0*/  ISETP.LT.OR P2, PT, R25, 0x1, !P1 ;  /* 0x000000011900780c */ /* 0x000fc60004f41670 */
[----:B------:R-:W-:-:S05]  /*2ec0*/  HADD2.F32 R27, -RZ, R27.H0_H0 ;  /* 0x2000001bff1b7230 */ /* 0x000fca0000004100 */
[----:B------:R-:W-:Y:S01]  /*2ed0*/  FMUL R30, R27, R12 ;  /* 0x0000000c1b1e7220 */ /* 0x000fe20000400000 */
[----:B------:R-:W-:-:S03]  /*2ee0*/  PRMT R27, RZ, 0x7610, R27 ;  /* 0x00007610ff1b7816 */ /* 0x000fc6000000001b */
[----:B--2---:R-:W-:-:S05]  /*2ef0*/  FFMA R30, R67, R2, R30 ;  /* 0x00000002431e7223 */ /* 0x004fca000000001e */
[----:B------:R-:W-:-:S05]  /*2f00*/  F2FP.SATFINITE.E4M3.F32.PACK_AB_MERGE_C R33, RZ, R30, RZ ;  /* 0x0000001eff21723e */ /* 0x000fca00048070ff */
[----:B------:R1:W-:Y:S01]  /*2f10*/  @!P3 STG.E.U8 desc[UR20][R4.64], R33 ;  /* 0x000000210400b986 */ /* 0x0003e2000c101114 */
[----:B------:R-:W-:Y:S05]  /*2f20*/  @P2 BRA `(.L_x_43) ;  /* 0x0000000000042947 */ /* 0x000fea0003800000 */
[----:B------:R2:W5:Y:S02]  /*2f30*/  LDG.E.U8 R27, desc[UR20][R14.64+0x1] ;  /* 0x000001140e1b7981 */ /* 0x000564000c1e1100 */
.L_x_43:
[----:B------:R-:W-:Y:S05]  /*2f40*/  BSYNC B1 ;  /* 0x0000000000017941 */ /* 0x000fea0003800000 */
.L_x_42:
[----:B-----5:R-:W-:Y:S01]  /*2f50*/  LOP3.LUT R27, R27, 0xff, RZ, 0xc0, !PT ;  /* 0x000000ff1b1b7812 */ /* 0x020fe200078ec0ff */
[----:B------:R-:W-:Y:S01]  /*2f60*/  BSSY B1, `(.L_x_44) ;  /* 0x0000012000017945 */ /* 0x000fe20003800000 */
[----:B------:R-:W-:Y:S02]  /*2f70*/  IADD3 R31, P3, R31, 0x8, RZ ;  /* 0x000000081f1f7810 */ /* 0x000fe40007f7e0ff */
[----:B------:R-:W-:Y:S02]  /*2f80*/  F2FP.F16.E4M3.UNPACK_B R27, R27 ;  /* 0x0000001bff1b723e */ /* 0x000fe400020006ff */
[----:B------:R-:W-:Y:S01]  /*2f90*/  ISETP.LT.OR P0, PT, R25, 0x9, !P0 ;  /* 0x000000091900780c */ /* 0x000fe20004701670 */
[----:B------:R-:W-:Y:S02]  /*2fa0*/  IMAD.X R28, RZ, RZ, R29, P3 ;  /* 0x000000ffff1c7224 */ /* 0x000fe400018e061d */
[----:B------:R-:W-:Y:S02]  /*2fb0*/  HADD2.F32 R27, -RZ, R27.H0_H0 ;  /* 0x2000001bff1b7230 */ /* 0x000fe40000004100 */
[----:B------:R-:W-:-:S02]  /*2fc0*/  IMAD R28, R28, UR6, RZ ;  /* 0x000000061c1c7c24 */ /* 0x000fc4000f8e02ff */
[----:B------:R-:W-:-:S04]  /*2fd0*/  IMAD.WIDE.U32 R16, R31, UR6, R16 ;  /* 0x000000061f107c25 */ /* 0x000fc8000f8e0010 */
[----:B------:R-:W-:Y:S01]  /*2fe0*/  FMUL R27, R27, R12 ;  /* 0x0000000c1b1b7220 */ /* 0x000fe20000400000 */
[----:B------:R-:W-:-:S03]  /*2ff0*/  IMAD R31, R31, UR7, R28 ;  /* 0x000000071f1f7c24 */ /* 0x000fc6000f8e021c */
[----:B------:R-:W-:Y:S01]  /*3000*/  FFMA R27, R62, R2, R27 ;  /* 0x000000023e1b7223 */ /* 0x000fe2000000001b */
[----:B------:R-:W-:-:S04]  /*3010*/  IADD3 R16, P3, R16, UR10, RZ ;  /* 0x0000000a10107c10 */ /* 0x000fc8000ff7e0ff */
[----:B------:R-:W-:Y:S02]  /*3020*/  F2FP.SATFINITE.E4M3.F32.PACK_AB_MERGE_C R29, RZ, R27, RZ ;  /* 0x0000001bff1d723e */ /* 0x000fe400048070ff */
[----:B------:R-:W-:Y:S02]  /*3030*/  IADD3.X R17, R17, UR11, R31, P3, !PT ;  /* 0x0000000b11117c10 */ /* 0x000fe40009ffe41f */
[----:B------:R-:W-:Y:S01]  /*3040*/  PRMT R27, RZ, 0x7610, R27 ;  /* 0x00007610ff1b7816 */ /* 0x000fe2000000001b */
[----:B------:R3:W-:Y:S01]  /*3050*/  @!P2 STG.E.U8 desc[UR20][R4.64+0x1], R29 ;  /* 0x0000011d0400a986 */ /* 0x0007e2000c101114 */
[----:B------:R-:W-:Y:S05]  /*3060*/  @P0 BRA `(.L_x_45) ;  /* 0x0000000000040947 */ /* 0x000fea0003800000 */
[----:B------:R4:W5:Y:S02]  /*3070*/  LDG.E.U8 R27, desc[UR20][R16.64] ;  /* 0x00000014101b7981 */ /* 0x000964000c1e1100 */
.L_x_45:
[----:B------:R-:W-:Y:S05]  /*3080*/  BSYNC B1 ;  /* 0x0000000000017941 */ /* 0x000fea0003800000 */
.L_x_44:
[----:B-----5:R-:W-:Y:S01]  /*3090*/  LOP3.LUT R27, R27, 0xff, RZ, 0xc0, !PT ;  /* 0x000000ff1b1b7812 */ /* 0x020fe200078ec0ff */
[----:B------:R-:W-:Y:S01]  /*30a0*/  BSSY B1, `(.L_x_46) ;  /* 0x000000b000017945 */ /* 0x000fe20003800000 */
[----:B------:R-:W-:Y:S02]  /*30b0*/  ISETP.LT.OR P1, PT, R25, 0x9, !P1 ;  /* 0x000000091900780c */ /* 0x000fe40004f21670 */
[----:B------:R-:W-:-:S05]  /*30c0*/  F2FP.F16.E4M3.UNPACK_B R27, R27 ;  /* 0x0000001bff1b723e */ /* 0x000fca00020006ff */
[----:B------:R-:W-:-:S05]  /*30d0*/  HADD2.F32 R27, -RZ, R27.H0_H0 ;  /* 0x2000001bff1b7230 */ /* 0x000fca0000004100 */
[----:B------:R-:W-:Y:S01]  /*30e0*/  FMUL R28, R27, R12 ;  /* 0x0000000c1b1c7220 */ /* 0x000fe20000400000 */
[----:B------:R-:W-:-:S03]  /*30f0*/  PRMT R27, RZ, 0x7610, R27 ;  /* 0x00007610ff1b7816 */ /* 0x000fc6000000001b */
[----:B------:R-:W-:-:S05]  /*3100*/  FFMA R28, R65, R2, R28 ;  /* 0x00000002411c7223 */ /* 0x000fca000000001c */
[----:B---3--:R-:W-:-:S05]  /*3110*/  F2FP.SATFINITE.E4M3.F32.PACK_AB_MERGE_C R29, RZ, R28, RZ ;  /* 0x0000001cff1d723e */ /* 0x008fca00048070ff */
[----:B------:R3:W-:Y:S01]  /*3120*/  @!P0 STG.E.U8 desc[UR20][R10.64], R29 ;  /* 0x0000001d0a008986 */ /* 0x0007e2000c101114 */
[----:B------:R-:W-:Y:S05]  /*3130*/  @P1 BRA `(.L_x_47) ;  /* 0x0000000000041947 */ /* 0x000fea0003800000 */
[----:B------:R0:W5:Y:S02]  /*3140*/  LDG.E.U8 R27, desc[UR20][R16.64+0x1] ;  /* 0x00000114101b7981 */ /* 0x000164000c1e1100 */
.L_x_47:
[----:B------:R-:W-:Y:S05]  /*3150*/  BSYNC B1 ;  /* 0x0000000000017941 */ /* 0x000fea0003800000 */
.L_x_46:
[----:B-----5:R-:W-:Y:S01]  /*3160*/  LOP3.LUT R27, R27, 0xff, RZ, 0xc0, !PT ;  /* 0x000000ff1b1b7812 */ /* 0x020fe200078ec0ff */
[----:B------:R-:W-:Y:S01]  /*3170*/  BSSY B1, `(.L_x_48) ;  /* 0x000000c000017945 */ /* 0x000fe20003800000 */
[----:B------:R-:W-:Y:S02]  /*3180*/  ISETP.GE.AND P0, PT, R26, 0x9, PT ;  /* 0x000000091a00780c */ /* 0x000fe40003f06270 */
[----:B------:R-:W-:Y:S02]  /*3190*/  F2FP.F16.E4M3.UNPACK_B R27, R27 ;  /* 0x0000001bff1b723e */ /* 0x000fe400020006ff */
[----:B------:R-:W-:-:S03]  /*31a0*/  ISETP.LT.OR P2, PT, R25, 0x1, !P0 ;  /* 0x000000011900780c */ /* 0x000fc60004741670 */
[----:B------:R-:W-:-:S05]  /*31b0*/  HADD2.F32 R27, -RZ, R27.H0_H0 ;  /* 0x2000001bff1b7230 */ /* 0x000fca0000004100 */
[----:B------:R-:W-:-:S04]  /*31c0*/  FMUL R27, R27, R12 ;  /* 0x0000000c1b1b7220 */ /* 0x000fc80000400000 */
[----:B------:R-:W-:-:S05]  /*31d0*/  FFMA R27, R60, R2, R27 ;  /* 0x000000023c1b7223 */ /* 0x000fca000000001b */
[----:B---3--:R-:W-:Y:S02]  /*31e0*/  F2FP.SATFINITE.E4M3.F32.PACK_AB_MERGE_C R29, RZ, R27, RZ ;  /* 0x0000001bff1d723e */ /* 0x008fe400048070ff */
[----:B------:R-:W-:-:S03]  /*31f0*/  PRMT R27, RZ, 0x7610, R27 ;  /* 0x00007610ff1b7816 */ /* 0x000fc6000000001b */
[----:B------:R3:W-:Y:S01]  /*3200*/  @!P1 STG.E.U8 desc[UR20][R10.64+0x1], R29 ;  /* 0x0000011d0a009986 */ /* 0x0007e2000c101114 */
[----:B------:R-:W-:Y:S05]  /*3210*/  @P2 BRA `(.L_x_49) ;  /* 0x0000000000042947 */ /* 0x000fea0003800000 */
[----:B------:R0:W5:Y:S02]  /*3220*/  LDG.E.U8 R27, desc[UR20][R14.64+0x8] ;  /* 0x000008140e1b7981 */ /* 0x000164000c1e1100 */
.L_x_49:
[----:B------:R-:W-:Y:S05]  /*3230*/  BSYNC B1 ;  /* 0x0000000000017941 */ /* 0x000fea0003800000 */
.L_x_48:
        /* <DEDUP_REMOVED lines=13> */
.L_x_51:
[----:B------:R-:W-:Y:S05]  /*3310*/  BSYNC B1 ;  /* 0x0000000000017941 */ /* 0x000fea0003800000 */
.L_x_50:
[----:B-----5:R-:W-:Y:S01]  /*3320*/  LOP3.LUT R27, R27, 0xff, RZ, 0xc0, !PT ;  /* 0x000000ff1b1b7812 */ /* 0x020fe200078ec0ff */
[----:B------:R-:W-:Y:S01]  /*3330*/  BSSY B1, `(.L_x_52) ;  /* 0x000000b000017945 */ /* 0x000fe20003800000 */
[----:B------:R-:W-:Y:S02]  /*3340*/  ISETP.LT.OR P0, PT, R25, 0x9, !P0 ;  /* 0x000000091900780c */ /* 0x000fe40004701670 */
[----:B------:R-:W-:-:S05]  /*3350*/  F2FP.F16.E4M3.UNPACK_B R27, R27 ;  /* 0x0000001bff1b723e */ /* 0x000fca00020006ff */
        /* <DEDUP_REMOVED lines=8> */
.L_x_53:
[----:B------:R-:W-:Y:S05]  /*33e0*/  BSYNC B1 ;  /* 0x0000000000017941 */ /* 0x000fea0003800000 */
.L_x_52:
        /* <DEDUP_REMOVED lines=12> */
.L_x_55:
[----:B------:R-:W-:Y:S05]  /*34b0*/  BSYNC B1 ;  /* 0x0000000000017941 */ /* 0x000fea0003800000 */
.L_x_54:
        /* <DEDUP_REMOVED lines=13> */
.L_x_57:
[----:B------:R-:W-:Y:S05]  /*3590*/  BSYNC B1 ;  /* 0x0000000000017941 */ /* 0x000fea0003800000 */
.L_x_56:
        /* <DEDUP_REMOVED lines=13> */
.L_x_59:
[----:B------:R-:W-:Y:S05]  /*3670*/  BSYNC B1 ;  /* 0x0000000000017941 */ /* 0x000fea0003800000 */
.L_x_58:
        /* <DEDUP_REMOVED lines=12> */
.L_x_61:
[----:B------:R-:W-:Y:S05]  /*3740*/  BSYNC B1 ;  /* 0x0000000000017941 */ /* 0x000fea0003800000 */
.L_x_60:
        /* <DEDUP_REMOVED lines=12> */
.L_x_63:
[----:B------:R-:W-:Y:S05]  /*3810*/  BSYNC B1 ;  /* 0x0000000000017941 */ /* 0x000fea0003800000 */
.L_x_62:
        /* <DEDUP_REMOVED lines=13> */
.L_x_65:
[----:B------:R-:W-:Y:S05]  /*38f0*/  BSYNC B1 ;  /* 0x0000000000017941 */ /* 0x000fea0003800000 */
.L_x_64:
        /* <DEDUP_REMOVED lines=13> */
.L_x_67:
[----:B------:R-:W-:Y:S05]  /*39d0*/  BSYNC B1 ;  /* 0x0000000000017941 */ /* 0x000fea0003800000 */
.L_x_66:
        /* <DEDUP_REMOVED lines=12> */
.L_x_69:
[----:B------:R-:W-:Y:S05]  /*3aa0*/  BSYNC B1 ;  /* 0x0000000000017941 */ /* 0x000fea0003800000 */
.L_x_68:
        /* <DEDUP_REMOVED lines=12> */
.L_x_71:
[----:B------:R-:W-:Y:S05]  /*3b70*/  BSYNC B1 ;  /* 0x0000000000017941 */ /* 0x000fea0003800000 */
.L_x_70:
        /* <DEDUP_REMOVED lines=13> */
.L_x_73:
[----:B------:R-:W-:Y:S05]  /*3c50*/  BSYNC B1 ;  /* 0x0000000000017941 */ /* 0x000fea0003800000 */
.L_x_72:
        /* <DEDUP_REMOVED lines=13> */
.L_x_75:
[----:B------:R-:W-:Y:S05]  /*3d30*/  BSYNC B1 ;  /* 0x0000000000017941 */ /* 0x000fea0003800000 */
.L_x_74:
[----:B-----5:R-:W-:Y:S01]  /*3d40*/  LOP3.LUT R27, R27, 0xff, RZ, 0xc0, !PT ;  /* 0x000000ff1b1b7812 */ /* 0x020fe200078ec0ff */
[----:B------:R-:W-:Y:S01]  /*3d50*/  BSSY B1, `(.L_x_76) ;  /* 0x000000b000017945 */ /* 0x000fe20003800000 */
[----:B------:R-:W-:Y:S02]  /*3d60*/  ISETP.LT.OR P0, PT, R25, 0x9, !P0 ;  /* 0x000000091900780c */ /* 0x000fe40004701670 */
[----:B------:R-:W-:-:S05]  /*3d70*/  F2FP.F16.E4M3.UNPACK_B R27, R27 ;  /* 0x0000001bff1b723e */ /* 0x000fca00020006ff */
[----:B------:R-:W-:-:S05]  /*3d80*/  HADD2.F32 R27, -RZ, R27.H0_H0 ;  /* 0x2000001bff1b7230 */ /* 0x000fca0000004100 */
[----:B------:R-:W-:-:S04]  /*3d90*/  FMUL R27, R27, R12 ;  /* 0x0000000c1b1b7220 */ /* 0x000fc80000400000 */
[----:B------:R-:W-:Y:S01]  /*3da0*/  FFMA R27, R22, R2, R27 ;  /* 0x00000002161b7223 */ /* 0x000fe2000000001b */
[----:B------:R-:W-:-:S04]  /*3db0*/  PRMT R22, RZ, 0x7610, R22 ;  /* 0x00007610ff167816 */ /* 0x000fc80000000016 */
[----:B------:R-:W-:-:S05]  /*3dc0*/  F2FP.SATFINITE.E4M3.F32.PACK_AB_MERGE_C R27, RZ, R27, RZ ;  /* 0x0000001bff1b723e */ /* 0x000fca00048070ff */
[----:B------:R0:W-:Y:S01]  /*3dd0*/  @!P3 STG.E.U8 desc[UR20][R4.64+0x21], R27 ;  /* 0x0000211b0400b986 */ /* 0x0001e2000c101114 */
[----:B------:R-:W-:Y:S05]  /*3de0*/  @P0 BRA `(.L_x_77) ;  /* 0x0000000000040947 */ /* 0x000fea0003800000 */
[----:B------:R0:W5:Y:S02]  /*3df0*/  LDG.E.U8 R22, desc[UR20][R16.64+0x20] ;  /* 0x0000201410167981 */ /* 0x000164000c1e1100 */
.L_x_77:
[----:B------:R-:W-:Y:S05]  /*3e00*/  BSYNC B1 ;  /* 0x0000000000017941 */ /* 0x000fea0003800000 */
.L_x_76:
[----:B-----5:R-:W-:Y:S01]  /*3e10*/  LOP3.LUT R22, R22, 0xff, RZ, 0xc0, !PT ;  /* 0x000000ff16167812 */ /* 0x020fe200078ec0ff */
[----:B------:R-:W-:Y:S01]  /*3e20*/  BSSY B1, `(.L_x_78) ;  /* 0x000000b000017945 */ /* 0x000fe20003800000 */
[----:B------:R-:W-:Y:S02]  /*3e30*/  ISETP.LT.OR P1, PT, R25, 0x9, !P1 ;  /* 0x000000091900780c */ /* 0x000fe40004f21670 */
[----:B------:R-:W-:-:S05]  /*3e40*/  F2FP.F16.E4M3.UNPACK_B R22, R22 ;  /* 0x00000016ff16723e */ /* 0x000fca00020006ff */
[----:B0-----:R-:W-:-:S05]  /*3e50*/  HADD2.F32 R27, -RZ, R22.H0_H0 ;  /* 0x20000016ff1b7230 */ /* 0x001fca0000004100 */
[----:B------:R-:W-:-:S04]  /*3e60*/  FMUL R22, R27, R12 ;  /* 0x0000000c1b167220 */ /* 0x000fc80000400000 */
[----:B------:R-:W-:-:S05]  /*3e70*/  FFMA R22, R23, R2, R22 ;  /* 0x0000000217167223 */ /* 0x000fca0000000016 */
[----:B------:R-:W-:Y:S02]  /*3e80*/  F2FP.SATFINITE.E4M3.F32.PACK_AB_MERGE_C R23, RZ, R22, RZ ;  /* 0x00000016ff17723e */ /* 0x000fe400048070ff */
[----:B------:R-:W-:-:S03]  /*3e90*/  PRMT R22, RZ, 0x7610, R22 ;  /* 0x00007610ff167816 */ /* 0x000fc60000000016 */
[----:B------:R0:W-:Y:S01]  /*3ea0*/  @!P0 STG.E.U8 desc[UR20][R10.64+0x20], R23 ;  /* 0x000020170a008986 */ /* 0x0001e2000c101114 */
[----:B------:R-:W-:Y:S05]  /*3eb0*/  @P1 BRA `(.L_x_79) ;  /* 0x0000000000041947 */ /* 0x000fea0003800000 */
[----:B------:R0:W5:Y:S02]  /*3ec0*/  LDG.E.U8 R22, desc[UR20][R16.64+0x21] ;  /* 0x0000211410167981 */ /* 0x000164000c1e1100 */
.L_x_79:
[----:B------:R-:W-:Y:S05]  /*3ed0*/  BSYNC B1 ;  /* 0x0000000000017941 */ /* 0x000fea0003800000 */
.L_x_78:
[----:B-----5:R-:W-:Y:S01]  /*3ee0*/  LOP3.LUT R22, R22, 0xff, RZ, 0xc0, !PT ;  /* 0x000000ff16167812 */ /* 0x020fe200078ec0ff */
[----:B------:R-:W-:Y:S01]  /*3ef0*/  BSSY B1, `(.L_x_80) ;  /* 0x000000c000017945 */ /* 0x000fe20003800000 */
[----:B------:R-:W-:Y:S02]  /*3f00*/  ISETP.GE.AND P0, PT, R26, 0x29, PT ;  /* 0x000000291a00780c */ /* 0x000fe40003f06270 */
[----:B------:R-:W-:Y:S02]  /*3f10*/  F2FP.F16.E4M3.UNPACK_B R22, R22 ;  /* 0x00000016ff16723e */ /* 0x000fe400020006ff */
[----:B------:R-:W-:-:S03]  /*3f20*/  ISETP.LT.OR P2, PT, R25, 0x1, !P0 ;  /* 0x000000011900780c */ /* 0x000fc60004741670 */
[----:B0-----:R-:W-:-:S05]  /*3f30*/  HADD2.F32 R23, -RZ, R22.H0_H0 ;  /* 0x20000016ff177230 */ /* 0x001fca0000004100 */
[----:B------:R-:W-:-:S04]  /*3f40*/  FMUL R23, R23, R12 ;  /* 0x0000000c17177220 */ /* 0x000fc80000400000 */
[----:B------:R-:W-:Y:S01]  /*3f50*/  FFMA R23, R20, R2, R23 ;  /* 0x0000000214177223 */ /* 0x000fe20000000017 */
[----:B------:R-:W-:-:S04]  /*3f60*/  PRMT R20, RZ, 0x7610, R20 ;  /* 0x00007610ff147816 */ /* 0x000fc80000000014 */
[----:B------:R-:W-:-:S05]  /*3f70*/  F2FP.SATFINITE.E4M3.F32.PACK_AB_MERGE_C R23, RZ, R23, RZ ;  /* 0x00000017ff17723e */ /* 0x000fca00048070ff */
[----:B------:R0:W-:Y:S01]  /*3f80*/  @!P1 STG.E.U8 desc[UR20][R10.64+0x21], R23 ;  /* 0x000021170a009986 */ /* 0x0001e2000c101114 */
[----:B------:R-:W-:Y:S05]  /*3f90*/  @P2 BRA `(.L_x_81) ;  /* 0x0000000000042947 */ /* 0x000fea0003800000 */
[----:B------:R0:W5:Y:S02]  /*3fa0*/  LDG.E.U8 R20, desc[UR20][R14.64+0x28] ;  /* 0x000028140e147981 */ /* 0x000164000c1e1100 */
.L_x_81:
[----:B------:R-:W-:Y:S05]  /*3fb0*/  BSYNC B1 ;  /* 0x0000000000017941 */ /* 0x000fea0003800000 */
.L_x_80:
[----:B-----5:R-:W-:Y:S01]  /*3fc0*/  LOP3.LUT R20, R20, 0xff, RZ, 0xc0, !PT ;  /* 0x000000ff14147812 */ /* 0x020fe200078ec0ff */
[----:B------:R-:W-:Y:S01]  /*3fd0*/  BSSY B1, `(.L_x_82) ;  /* 0x000000c000017945 */ /* 0x000fe20003800000 */
[----:B------:R-:W-:Y:S02]  /*3fe0*/  ISETP.GE.AND P1, PT, R26, 0x2a, PT ;  /* 0x0000002a1a00780c */ /* 0x000fe40003f26270 */
[----:B------:R-:W-:Y:S02]  /*3ff0*/  F2FP.F16.E4M3.UNPACK_B R20, R20 ;  /* 0x00000014ff14723e */ /* 0x000fe400020006ff */
[----:B------:R-:W-:-:S03]  /*4000*/  ISETP.LT.OR P3, PT, R25, 0x1, !P1 ;  /* 0x000000011900780c */ /* 0x000fc60004f61670 */
        /* <DEDUP_REMOVED lines=8> */
.L_x_83:
[----:B------:R-:W-:Y:S05]  /*4090*/  BSYNC B1 ;  /* 0x0000000000017941 */ /* 0x000fea0003800000 */
.L_x_82:
[----:B-----5:R-:W-:Y:S01]  /*40a0*/  LOP3.LUT R20, R20, 0xff, RZ, 0xc0, !PT ;  /* 0x000000ff14147812 */ /* 0x020fe200078ec0ff */
[----:B------:R-:W-:Y:S01]  /*40b0*/  BSSY B1, `(.L_x_84) ;  /* 0x000000b000017945 */ /* 0x000fe20003800000 */
[----:B------:R-:W-:Y:S02]  /*40c0*/  ISETP.LT.OR P0, PT, R25, 0x9, !P0 ;  /* 0x000000091900780c */ /* 0x000fe40004701670 */
[----:B------:R-:W-:Y:S02]  /*40d0*/  F2FP.F16.E4M3.UNPACK_B R20, R20 ;  /* 0x00000014ff14723e */ /* 0x000fe400020006ff */
[----:B0-2---:R-:W-:-:S03]  /*40e0*/  PRMT R14, RZ, 0x7610, R14 ;  /* 0x00007610ff0e7816 */ /* 0x005fc6000000000e */
[----:B------:R-:W-:-:S05]  /*40f0*/  HADD2.F32 R15, -RZ, R20.H0_H0 ;  /* 0x20000014ff0f7230 */ /* 0x000fca0000004100 */
[----:B------:R-:W-:-:S04]  /*4100*/  FMUL R15, R15, R12 ;  /* 0x0000000c0f0f7220 */ /* 0x000fc80000400000 */
[----:B------:R-:W-:-:S05]  /*4110*/  FFMA R15, R18, R2, R15 ;  /* 0x00000002120f7223 */ /* 0x000fca000000000f */
[----:B------:R-:W-:-:S05]  /*4120*/  F2FP.SATFINITE.E4M3.F32.PACK_AB_MERGE_C R15, RZ, R15, RZ ;  /* 0x0000000fff0f723e */ /* 0x000fca00048070ff */
[----:B------:R0:W-:Y:S01]  /*4130*/  @!P3 STG.E.U8 desc[UR20][R4.64+0x29], R15 ;  /* 0x0000290f0400b986 */ /* 0x0001e2000c101114 */
[----:B------:R-:W-:Y:S05]  /*4140*/  @P0 BRA `(.L_x_85) ;  /* 0x0000000000040947 */ /* 0x000fea0003800000 */
[----:B------:R2:W5:Y:S02]  /*4150*/  LDG.E.U8 R14, desc[UR20][R16.64+0x28] ;  /* 0x00002814100e7981 */ /* 0x000564000c1e1100 */
.L_x_85:
[----:B------:R-:W-:Y:S05]  /*4160*/  BSYNC B1 ;  /* 0x0000000000017941 */ /* 0x000fea0003800000 */
.L_x_84:
[----:B-----5:R-:W-:Y:S01]  /*4170*/  LOP3.LUT R14, R14, 0xff, RZ, 0xc0, !PT ;  /* 0x000000ff0e0e7812 */ /* 0x020fe200078ec0ff */
[----:B------:R-:W-:Y:S01]  /*4180*/  BSSY B1, `(.L_x_86) ;  /* 0x000000b000017945 */ /* 0x000fe20003800000 */
[----:B------:R-:W-:Y:S02]  /*4190*/  ISETP.LT.OR P1, PT, R25, 0x9, !P1 ;  /* 0x000000091900780c */ /* 0x000fe40004f21670 */
[----:B------:R-:W-:-:S05]  /*41a0*/  F2FP.F16.E4M3.UNPACK_B R14, R14 ;  /* 0x0000000eff0e723e */ /* 0x000fca00020006ff */
[----:B01-3--:R-:W-:-:S05]  /*41b0*/  HADD2.F32 R5, -RZ, R14.H0_H0 ;  /* 0x2000000eff057230 */ /* 0x00bfca0000004100 */
[----:B------:R-:W-:-:S04]  /*41c0*/  FMUL R4, R5, R12 ;  /* 0x0000000c05047220 */ /* 0x000fc80000400000 */
[----:B------:R-:W-:-:S05]  /*41d0*/  FFMA R4, R19, R2, R4 ;  /* 0x0000000213047223 */ /* 0x000fca0000000004 */
[----:B------:R-:W-:Y:S02]  /*41e0*/  F2FP.SATFINITE.E4M3.F32.PACK_AB_MERGE_C R5, RZ, R4, RZ ;  /* 0x00000004ff05723e */ /* 0x000fe400048070ff */
[----:B------:R-:W-:-:S03]  /*41f0*/  PRMT R4, RZ, 0x7610, R4 ;  /* 0x00007610ff047816 */ /* 0x000fc60000000004 */
[----:B------:R0:W-:Y:S01]  /*4200*/  @!P0 STG.E.U8 desc[UR20][R10.64+0x28], R5 ;  /* 0x000028050a008986 */ /* 0x0001e2000c101114 */
[----:B------:R-:W-:Y:S05]  /*4210*/  @P1 BRA `(.L_x_87) ;  /* 0x0000000000041947 */ /* 0x000fea0003800000 */
[----:B------:R1:W5:Y:S02]  /*4220*/  LDG.E.U8 R4, desc[UR20][R16.64+0x29] ;  /* 0x0000291410047981 */ /* 0x000364000c1e1100 */
.L_x_87:
[----:B------:R-:W-:Y:S05]  /*4230*/  BSYNC B1 ;  /* 0x0000000000017941 */ /* 0x000fea0003800000 */
.L_x_86:
[----:B------:R-:W-:Y:S05]  /*4240*/  @P1 BRA `(.L_x_88) ;  /* 0x0000000400d01947 */ /* 0x000fea0003800000 */
[----:B-----5:R-:W-:-:S04]  /*4250*/  LOP3.LUT R4, R4, 0xff, RZ, 0xc0, !PT ;  /* 0x000000ff04047812 */ /* 0x020fc800078ec0ff */
[----:B------:R-:W-:-:S05]  /*4260*/  F2FP.F16.E4M3.UNPACK_B R4, R4 ;  /* 0x00000004ff04723e */ /* 0x000fca00020006ff */
[----:B0-----:R-:W-:-:S05]  /*4270*/  HADD2.F32 R5, -RZ, R4.H0_H0 ;  /* 0x20000004ff057230 */ /* 0x001fca0000004100 */
[----:B------:R-:W-:-:S04]  /*4280*/  FMUL R4, R5, R12 ;  /* 0x0000000c05047220 */ /* 0x000fc80000400000 */
[----:B------:R-:W-:-:S05]  /*4290*/  FFMA R4, R13, R2, R4 ;  /* 0x000000020d047223 */ /* 0x000fca0000000004 */
[----:B------:R-:W-:-:S05]  /*42a0*/  F2FP.SATFINITE.E4M3.F32.PACK_AB_MERGE_C R5, RZ, R4, RZ ;  /* 0x00000004ff05723e */ /* 0x000fca00048070ff */
[----:B------:R3:W-:Y:S01]  /*42b0*/  STG.E.U8 desc[UR20][R10.64+0x29], R5 ;  /* 0x000029050a007986 */ /* 0x0007e2000c101114 */
[----:B------:R-:W-:Y:S05]  /*42c0*/  BRA `(.L_x_88) ;  /* 0x0000000400b07947 */ /* 0x000fea0003800000 */
.L_x_39:
[C---:B------:R-:W-:Y:S01]  /*42d0*/  ISETP.GE.AND P0, PT, R26.reuse, 0x1, PT ;  /* 0x000000011a00780c */ /* 0x040fe20003f06270 */
[-C--:B--2---:R-:W-:Y:S01]  /*42e0*/  FMUL R67, R67, R2.reuse ;  /* 0x0000000243437220 */ /* 0x084fe20000400000 */
[----:B------:R-:W-:Y:S01]  /*42f0*/  ISETP.GE.AND P2, PT, R26, 0x2, PT ;  /* 0x000000021a00780c */ /* 0x000fe20003f46270 */
[-C--:B------:R-:W-:Y:S01]  /*4300*/  FMUL R62, R62, R2.reuse ;  /* 0x000000023e3e7220 */ /* 0x080fe20000400000 */
[----:B------:R-:W-:Y:S01]  /*4310*/  ISETP.LT.OR P3, PT, R25, 0x1, !P0 ;  /* 0x000000011900780c */ /* 0x000fe20004761670 */
[-C--:B------:R-:W-:Y:S01]  /*4320*/  FMUL R65, R65, R2.reuse ;  /* 0x0000000241417220 */ /* 0x080fe20000400000 */
[----:B------:R-:W-:Y:S01]  /*4330*/  ISETP.LT.OR P5, PT, R25, 0x1, !P2 ;  /* 0x000000011900780c */ /* 0x000fe200057a1670 */
[-C--:B------:R-:W-:Y:S01]  /*4340*/  FMUL R60, R60, R2.reuse ;  /* 0x000000023c3c7220 */ /* 0x080fe20000400000 */
[----:B------:R-:W-:Y:S01]  /*4350*/  F2FP.SATFINITE.E4M3.F32.PACK_AB_MERGE_C R67, RZ, R67, RZ ;  /* 0x00000043ff43723e */ /* 0x000fe200048070ff */
[----:B------:R-:W-:Y:S01]  /*4360*/  FMUL R63, R63, R2 ;  /* 0x000000023f3f7220 */ /* 0x000fe20000400000 */
[----:B------:R-:W-:Y:S01]  /*4370*/  F2FP.SATFINITE.E4M3.F32.PACK_AB_MERGE_C R15, RZ, R62, RZ ;  /* 0x0000003eff0f723e */ /* 0x000fe200048070ff */
[-C--:B------:R-:W-:Y:S01]  /*4380*/  FMUL R58, R58, R2.reuse ;  /* 0x000000023a3a7220 */ /* 0x080fe20000400000 */
[----:B------:R-:W-:Y:S01]  /*4390*/  ISETP.GE.AND P1, PT, R26, 0x9, PT ;  /* 0x000000091a00780c */ /* 0x000fe20003f26270 */
[-C--:B------:R-:W-:Y:S01]  /*43a0*/  FMUL R56, R56, R2.reuse ;  /* 0x0000000238387220 */ /* 0x080fe20000400000 */
[----:B------:R-:W-:Y:S01]  /*43b0*/  ISETP.LT.OR P0, PT, R25, 0x9, !P0 ;  /* 0x000000091900780c */ /* 0x000fe20004701670 */
[-C--:B------:R-:W-:Y:S01]  /*43c0*/  FMUL R61, R61, R2.reuse ;  /* 0x000000023d3d7220 */ /* 0x080fe20000400000 */
[----:B------:R-:W-:Y:S01]  /*43d0*/  ISETP.LT.OR P2, PT, R25, 0x9, !P2 ;  /* 0x000000091900780c */ /* 0x000fe20005741670 */
[----:B------:R-:W-:Y:S01]  /*43e0*/  @!P3 STG.E.U8 desc[UR20][R4.64], R67 ;  /* 0x000000430400b986 */ /* 0x000fe2000c101114 */
[----:B------:R-:W-:Y:S01]  /*43f0*/  ISETP.GE.AND P3, PT, R26, 0xa, PT ;  /* 0x0000000a1a00780c */ /* 0x000fe20003f66270 */
[-C--:B------:R-:W-:Y:S01]  /*4400*/  FMUL R59, R59, R2.reuse ;  /* 0x000000023b3b7220 */ /* 0x080fe20000400000 */
[C---:B------:R-:W-:Y:S01]  /*4410*/  ISETP.LT.OR P6, PT, R25.reuse, 0x1, !P1 ;  /* 0x000000011900780c */ /* 0x040fe20004fc1670 */
[----:B------:R0:W-:Y:S01]  /*4420*/  @!P5 STG.E.U8 desc[UR20][R4.64+0x1], R15 ;  /* 0x0000010f0400d986 */ /* 0x0001e2000c101114 */
[----:B------:R-:W-:Y:S01]  /*4430*/  ISETP.LT.OR P5, PT, R25, 0x1, !P3 ;  /* 0x000000011900780c */ /* 0x000fe20005fa1670 */
[-C--:B------:R-:W-:Y:S01]  /*4440*/  FMUL R54, R54, R2.reuse ;  /* 0x0000000236367220 */ /* 0x080fe20000400000 */
[----:B------:R-:W-:Y:S01]  /*4450*/  F2FP.SATFINITE.E4M3.F32.PACK_AB_MERGE_C R65, RZ, R65, RZ ;  /* 0x00000041ff41723e */ /* 0x000fe200048070ff */
[----:B------:R-:W-:Y:S01]  /*4460*/  FMUL R55, R55, R2 ;  /* 0x0000000237377220 */ /* 0x000fe20000400000 */
[----:B------:R-:W-:Y:S01]  /*4470*/  F2FP.SATFINITE.E4M3.F32.PACK_AB_MERGE_C R17, RZ, R60, RZ ;  /* 0x0000003cff11723e */ /* 0x000fe200048070ff */
[-C--:B------:R-:W-:Y:S01]  /*4480*/  FMUL R52, R52, R2.reuse ;  /* 0x0000000234347220 */ /* 0x080fe20000400000 */
[----:B------:R-:W-:Y:S01]  /*4490*/  F2FP.SATFINITE.E4M3.F32.PACK_AB_MERGE_C R63, RZ, R63, RZ ;  /* 0x0000003fff3f723e */ /* 0x000fe200048070ff */
[----:B------:R-:W-:Y:S01]  /*44a0*/  @!P0 STG.E.U8 desc[UR20][R10.64], R65 ;  /* 0x000000410a008986 */ /* 0x000fe2000c101114 */
[----:B------:R-:W-:Y:S01]  /*44b0*/  ISETP.LT.OR P3, PT, R25, 0x9, !P3 ;  /* 0x000000091900780c */ /* 0x000fe20005f61670 */
[----:B------:R-:W-:Y:S01]  /*44c0*/  FMUL R53, R53, R2 ;  /* 0x0000000235357220 */ /* 0x000fe20000400000 */
[----:B------:R-:W-:Y:S01]  /*44d0*/  ISETP.LT.OR P1, PT, R25, 0x9, !P1 ;  /* 0x000000091900780c */ /* 0x000fe20004f21670 */
[----:B------:R1:W-:Y:S01]  /*44e0*/  @!P2 STG.E.U8 desc[UR20][R10.64+0x1], R17 ;  /* 0x000001110a00a986 */ /* 0x0003e2000c101114 */
[----:B0-----:R-:W-:Y:S01]  /*44f0*/  F2FP.SATFINITE.E4M3.F32.PACK_AB_MERGE_C R15, RZ, R58, RZ ;  /* 0x0000003aff0f723e */ /* 0x001fe200048070ff */
[-C--:B------:R-:W-:Y:S01]  /*4500*/  FMUL R50, R50, R2.reuse ;  /* 0x0000000232327220 */ /* 0x080fe20000400000 */
[C---:B------:R-:W-:Y:S01]  /*4510*/  ISETP.GE.AND P2, PT, R26.reuse, 0x11, PT ;  /* 0x000000111a00780c */ /* 0x040fe20003f46270 */
        /* <DEDUP_REMOVED lines=9> */
[----:B-1----:R-:W-:Y:S01]  /*45b0*/  F2FP.SATFINITE.E4M3.F32.PACK_AB_MERGE_C R17, RZ, R56, RZ ;  /* 0x00000038ff11723e */ /* 0x002fe200048070ff */
[----:B------:R-:W-:Y:S01]  /*45c0*/  FMUL R22, R22, R2 ;  /* 0x0000000216167220 */ /* 0x000fe20000400000 */
[----:B------:R-:W-:Y:S01]  /*45d0*/  F2FP.SATFINITE.E4M3.F32.PACK_AB_MERGE_C R59, RZ, R59, RZ ;  /* 0x0000003bff3b723e */ /* 0x000fe200048070ff */
[----:B------:R-:W-:Y:S01]  /*45e0*/  @!P1 STG.E.U8 desc[UR20][R10.64+0x8], R61 ;  /* 0x0000083d0a009986 */ /* 0x000fe2000c101114 */
[----:B------:R-:W-:Y:S01]  /*45f0*/  F2FP.SATFINITE.E4M3.F32.PACK_AB_MERGE_C R27, RZ, R54, RZ ;  /* 0x00000036ff1b723e */ /* 0x000fe200048070ff */
[-C--:B------:R-:W-:Y:S01]  /*4600*/  FMUL R23, R23, R2.reuse ;  /* 0x0000000217177220 */ /* 0x080fe20000400000 */
[C---:B------:R-:W-:Y:S01]  /*4610*/  ISETP.LT.OR P2, PT, R25.reuse, 0x9, !P2 ;  /* 0x000000091900780c */ /* 0x040fe20005741670 */
[----:B------:R1:W-:Y:S01]  /*4620*/  @!P3 STG.E.U8 desc[UR20][R10.64+0x9], R17 ;  /* 0x000009110a00b986 */ /* 0x0003e2000c101114 */
[----:B------:R-:W-:Y:S01]  /*4630*/  ISETP.LT.OR P3, PT, R25, 0x9, !P0 ;  /* 0x000000091900780c */ /* 0x000fe20004761670 */
[-C--:B------:R-:W-:Y:S01]  /*4640*/  FMUL R20, R20, R2.reuse ;  /* 0x0000000214147220 */ /* 0x080fe20000400000 */
[C---:B------:R-:W-:Y:S01]  /*4650*/  ISETP.GE.AND P1, PT, R26.reuse, 0x19, PT ;  /* 0x000000191a00780c */ /* 0x040fe20003f26270 */
[----:B------:R-:W-:Y:S01]  /*4660*/  @!P6 STG.E.U8 desc[UR20][R4.64+0x10], R59 ;  /* 0x0000103b0400e986 */ /* 0x000fe2000c101114 */
[----:B------:R-:W-:Y:S01]  /*4670*/  ISETP.GE.AND P0, PT, R26, 0x1a, PT ;  /* 0x0000001a1a00780c */ /* 0x000fe20003f06270 */
[-C--:B------:R-:W-:Y:S01]  /*4680*/  FMUL R21, R21, R2.reuse ;  /* 0x0000000215157220 */ /* 0x080fe20000400000 */
[C---:B------:R-:W-:Y:S01]  /*4690*/  ISETP.LT.OR P6, PT, R25.reuse, 0x1, !P1 ;  /* 0x000000011900780c */ /* 0x040fe20004fc1670 */
[----:B------:R-:W-:Y:S01]  /*46a0*/  @!P5 STG.E.U8 desc[UR20][R4.64+0x11], R27 ;  /* 0x0000111b0400d986 */ /* 0x000fe2000c101114 */
[----:B------:R-:W-:Y:S01]  /*46b0*/  ISETP.LT.OR P5, PT, R25, 0x1, !P0 ;  /* 0x000000011900780c */ /* 0x000fe200047a1670 */
[-C--:B------:R-:W-:Y:S01]  /*46c0*/  FMUL R18, R18, R2.reuse ;  /* 0x0000000212127220 */ /* 0x080fe20000400000 */
[----:B------:R-:W-:Y:S01]  /*46d0*/  F2FP.SATFINITE.E4M3.F32.PACK_AB_MERGE_C R55, RZ, R55, RZ ;  /* 0x00000037ff37723e */ /* 0x000fe200048070ff */
[----:B------:R-:W-:Y:S01]  /*46e0*/  FMUL R19, R19, R2 ;  /* 0x0000000213137220 */ /* 0x000fe20000400000 */
[----:B0-----:R-:W-:Y:S01]  /*46f0*/  F2FP.SATFINITE.E4M3.F32.PACK_AB_MERGE_C R15, RZ, R52, RZ ;  /* 0x00000034ff0f723e */ /* 0x001fe200048070ff */
[----:B------:R-:W-:Y:S01]  /*4700*/  FMUL R13, R13, R2 ;  /* 0x000000020d0d7220 */ /* 0x000fe20000400000 */
[----:B------:R-:W-:Y:S01]  /*4710*/  F2FP.SATFINITE.E4M3.F32.PACK_AB_MERGE_C R53, RZ, R53, RZ ;  /* 0x00000035ff35723e */ /* 0x000fe200048070ff */
[----:B------:R-:W-:Y:S01]  /*4720*/  @!P2 STG.E.U8 desc[UR20][R10.64+0x10], R55 ;  /* 0x000010370a00a986 */ /* 0x000fe2000c101114 */
[----:B-1----:R-:W-:-:S02]  /*4730*/  F2FP.SATFINITE.E4M3.F32.PACK_AB_MERGE_C R17, RZ, R50, RZ ;  /* 0x00000032ff11723e */ /* 0x002fc400048070ff */
[C---:B------:R-:W-:Y:S01]  /*4740*/  ISETP.LT.OR P1, PT, R25.reuse, 0x9, !P1 ;  /* 0x000000091900780c */ /* 0x040fe20004f21670 */
[----:B------:R0:W-:Y:S01]  /*4750*/  @!P3 STG.E.U8 desc[UR20][R10.64+0x11], R15 ;  /* 0x0000110f0a00b986 */ /* 0x0001e2000c101114 */
[C---:B------:R-:W-:Y:S02]  /*4760*/  ISETP.LT.OR P2, PT, R25.reuse, 0x9, !P0 ;  /* 0x000000091900780c */ /* 0x040fe40004741670 */
[C---:B------:R-:W-:Y:S01]  /*4770*/  ISETP.GE.AND P3, PT, R26.reuse, 0x21, PT ;  /* 0x000000211a00780c */ /* 0x040fe20003f66270 */
[----:B------:R-:W-:Y:S01]  /*4780*/  @!P6 STG.E.U8 desc[UR20][R4.64+0x18], R53 ;  /* 0x000018350400e986 */ /* 0x000fe2000c101114 */
[----:B------:R-:W-:Y:S02]  /*4790*/  ISETP.GE.AND P0, PT, R26, 0x22, PT ;  /* 0x000000221a00780c */ /* 0x000fe40003f06270 */
[----:B------:R-:W-:Y:S01]  /*47a0*/  F2FP.SATFINITE.E4M3.F32.PACK_AB_MERGE_C R51, RZ, R51, RZ ;  /* 0x00000033ff33723e */ /* 0x000fe200048070ff */
[----:B------:R1:W-:Y:S01]  /*47b0*/  @!P5 STG.E.U8 desc[UR20][R4.64+0x19], R17 ;  /* 0x000019110400d986 */ /* 0x0003e2000c101114 */
[----:B------:R-:W-:-:S02]  /*47c0*/  ISETP.LT.OR P5, PT, R25, 0x1, !P3 ;  /* 0x000000011900780c */ /* 0x000fc40005fa1670 */
[C---:B------:R-:W-:Y:S01]  /*47d0*/  ISETP.LT.OR P6, PT, R25.reuse, 0x1, !P0 ;  /* 0x000000011900780c */ /* 0x040fe200047c1670 */
[----:B------:R-:W-:Y:S01]  /*47e0*/  @!P1 STG.E.U8 desc[UR20][R10.64+0x18], R51 ;  /* 0x000018330a009986 */ /* 0x000fe2000c101114 */
[----:B0-----:R-:W-:Y:S02]  /*47f0*/  F2FP.SATFINITE.E4M3.F32.PACK_AB_MERGE_C R15, RZ, R48, RZ ;  /* 0x00000030ff0f723e */ /* 0x001fe400048070ff */
[----:B------:R-:W-:Y:S02]  /*4800*/  F2FP.SATFINITE.E4M3.F32.PACK_AB_MERGE_C R49, RZ, R49, RZ ;  /* 0x00000031ff31723e */ /* 0x000fe400048070ff */
[----:B------:R-:W-:Y:S01]  /*4810*/  ISETP.LT.OR P1, PT, R25, 0x9, !P3 ;  /* 0x000000091900780c */ /* 0x000fe20005f21670 */
[----:B------:R0:W-:Y:S01]  /*4820*/  @!P2 STG.E.U8 desc[UR20][R10.64+0x19], R15 ;  /* 0x0000190f0a00a986 */ /* 0x0001e2000c101114 */
[C---:B------:R-:W-:Y:S02]  /*4830*/  ISETP.GE.AND P3, PT, R26.reuse, 0x29, PT ;  /* 0x000000291a00780c */ /* 0x040fe40003f66270 */
[----:B-1----:R-:W-:Y:S01]  /*4840*/  F2FP.SATFINITE.E4M3.F32.PACK_AB_MERGE_C R17, RZ, R22, RZ ;  /* 0x00000016ff11723e */ /* 0x002fe200048070ff */
[----:B------:R-:W-:Y:S01]  /*4850*/  @!P5 STG.E.U8 desc[UR20][R4.64+0x20], R49 ;  /* 0x000020310400d986 */ /* 0x000fe2000c101114 */
[----:B------:R-:W-:-:S02]  /*4860*/  ISETP.GE.AND P2, PT, R26, 0x2a, PT ;  /* 0x0000002a1a00780c */ /* 0x000fc40003f46270 */
[C---:B------:R-:W-:Y:S01]  /*4870*/  ISETP.LT.OR P0, PT, R25.reuse, 0x9, !P0 ;  /* 0x000000091900780c */ /* 0x040fe20004701670 */
[----:B------:R1:W-:Y:S01]  /*4880*/  @!P6 STG.E.U8 desc[UR20][R4.64+0x21], R17 ;  /* 0x000021110400e986 */ /* 0x0003e2000c101114 */
[C---:B------:R-:W-:Y:S02]  /*4890*/  ISETP.LT.OR P5, PT, R25.reuse, 0x1, !P3 ;  /* 0x000000011900780c */ /* 0x040fe40005fa1670 */
[C---:B------:R-:W-:Y:S02]  /*48a0*/  ISETP.LT.OR P6, PT, R25.reuse, 0x1, !P2 ;  /* 0x000000011900780c */ /* 0x040fe400057c1670 */
[C---:B------:R-:W-:Y:S02]  /*48b0*/  ISETP.LT.OR P3, PT, R25.reuse, 0x9, !P3 ;  /* 0x000000091900780c */ /* 0x040fe40005f61670 */
[----:B------:R-:W-:Y:S02]  /*48c0*/  ISETP.LT.OR P2, PT, R25, 0x9, !P2 ;  /* 0x000000091900780c */ /* 0x000fe40005741670 */
[----:B------:R-:W-:-:S02]  /*48d0*/  F2FP.SATFINITE.E4M3.F32.PACK_AB_MERGE_C R23, RZ, R23, RZ ;  /* 0x00000017ff17723e */ /* 0x000fc400048070ff */
[----:B0-----:R-:W-:Y:S02]  /*48e0*/  F2FP.SATFINITE.E4M3.F32.PACK_AB_MERGE_C R15, RZ, R20, RZ ;  /* 0x00000014ff0f723e */ /* 0x001fe400048070ff */
[----:B------:R-:W-:Y:S01]  /*48f0*/  F2FP.SATFINITE.E4M3.F32.PACK_AB_MERGE_C R21, RZ, R21, RZ ;  /* 0x00000015ff15723e */ /* 0x000fe200048070ff */
[----:B------:R0:W-:Y:S01]  /*4900*/  @!P1 STG.E.U8 desc[UR20][R10.64+0x20], R23 ;  /* 0x000020170a009986 */ /* 0x0001e2000c101114 */
[----:B-1----:R-:W-:Y:S02]  /*4910*/  F2FP.SATFINITE.E4M3.F32.PACK_AB_MERGE_C R17, RZ, R18, RZ ;  /* 0x00000012ff11723e */ /* 0x002fe400048070ff */
[----:B------:R-:W-:Y:S01]  /*4920*/  F2FP.SATFINITE.E4M3.F32.PACK_AB_MERGE_C R19, RZ, R19, RZ ;  /* 0x00000013ff13723e */ /* 0x000fe200048070ff */
[----:B------:R0:W-:Y:S01]  /*4930*/  @!P0 STG.E.U8 desc[UR20][R10.64+0x21], R15 ;  /* 0x0000210f0a008986 */ /* 0x0001e2000c101114 */
[----:B------:R-:W-:-:S03]  /*4940*/  F2FP.SATFINITE.E4M3.F32.PACK_AB_MERGE_C R13, RZ, R13, RZ ;  /* 0x0000000dff0d723e */ /* 0x000fc600048070ff */
[----:B------:R0:W-:Y:S04]  /*4950*/  @!P5 STG.E.U8 desc[UR20][R4.64+0x28], R21 ;  /* 0x000028150400d986 */ /* 0x0001e8000c101114 */
[----:B------:R0:W-:Y:S04]  /*4960*/  @!P6 STG.E.U8 desc[UR20][R4.64+0x29], R17 ;  /* 0x000029110400e986 */ /* 0x0001e8000c101114 */
[----:B------:R0:W-:Y:S04]  /*4970*/  @!P3 STG.E.U8 desc[UR20][R10.64+0x28], R19 ;  /* 0x000028130a00b986 */ /* 0x0001e8000c101114 */
[----:B------:R0:W-:Y:S02]  /*4980*/  @!P2 STG.E.U8 desc[UR20][R10.64+0x29], R13 ;  /* 0x0000290d0a00a986 */ /* 0x0001e4000c101114 */
.L_x_88:
[----:B------:R-:W-:Y:S05]  /*4990*/  BSYNC B0 ;  /* 0x0000000000007941 */ /* 0x000fea0003800000 */
.L_x_38:
[----:B------:R-:W-:Y:S01]  /*49a0*/  ULDC UR6, c[0x0][0xc] ;  /* 0x0000030000067ab9 */ /* 0x000fe20000000800 */
[----:B------:R-:W-:Y:S01]  /*49b0*/  ULDC UR7, c[0x0][0x10] ;  /* 0x0000040000077ab9 */ /* 0x000fe20000000800 */
[----:B0--3--:R-:W0:Y:S01]  /*49c0*/  LDC R5, c[0x0][0x14] ;  /* 0x00000500ff057b82 */ /* 0x009e220000000800 */
[----:B------:R-:W-:Y:S01]  /*49d0*/  UIMAD.WIDE.U32 UR6, UR6, UR7, URZ ;  /* 0x00000007060672a5 */ /* 0x000fe2000f8e003f */
[----:B-----5:R-:W-:Y:S01]  /*49e0*/  PRMT R4, RZ, 0x7610, R4 ;  /* 0x00007610ff047816 */ /* 0x020fe20000000004 */
[----:B------:R-:W-:Y:S02]  /*49f0*/  IMAD.MOV.U32 R15, RZ, RZ, -0x1 ;  /* 0xffffffffff0f7424 */ /* 0x000fe400078e00ff */
[----:B------:R-:W-:Y:S02]  /*4a00*/  IMAD.MOV.U32 R57, RZ, RZ, -0x1 ;  /* 0xffffffffff397424 */ /* 0x000fe400078e00ff */
[----:B0-----:R-:W-:-:S04]  /*4a10*/  IMAD.WIDE.U32 R8, R5, UR6, R8 ;  /* 0x0000000605087c25 */ /* 0x001fc8000f8e0008 */
[----:B------:R-:W-:Y:S01]  /*4a20*/  IMAD R5, R5, UR7, RZ ;  /* 0x0000000705057c24 */ /* 0x000fe2000f8e02ff */
[----:B------:R-:W-:Y:S02]  /*4a30*/  ULDC.64 UR6, c[0x0][0x650] ;  /* 0x0001940000067ab9 */ /* 0x000fe40000000a00 */
[----:B------:R-:W-:Y:S01]  /*4a40*/  ISETP.GE.U32.AND P0, PT, R8, UR6, PT ;  /* 0x0000000608007c0c */ /* 0x000fe2000bf06070 */
[----:B------:R-:W-:-:S05]  /*4a50*/  IMAD.IADD R9, R9, 0x1, R5 ;  /* 0x0000000109097824 */ /* 0x000fca00078e0205 */
[----:B------:R-:W-:-:S13]  /*4a60*/  ISETP.GE.U32.AND.EX P0, PT, R9, UR7, PT, P0 ;  /* 0x0000000709007c0c */ /* 0x000fda000bf06100 */
[----:B------:R-:W-:Y:S05]  /*4a70*/  @P0 BRA `(.L_x_89) ;  /* 0x0000000400600947 */ /* 0x000fea0003800000 */
[----:B------:R-:W0:Y:S01]  /*4a80*/  S2R R22, SR_CTAID.X ;  /* 0x0000000000167919 */ /* 0x000e220000002500 */
[----:B-12-4-:R-:W1:Y:S01]  /*4a90*/  LDC.64 R16, c[0x0][0x628] ;  /* 0x00018a00ff107b82 */ /* 0x016e620000000a00 */
[----:B------:R-:W-:Y:S01]  /*4aa0*/  ULDC UR6, c[0x0][0x150] ;  /* 0x0000540000067ab9 */ /* 0x000fe20000000800 */
[----:B------:R-:W-:Y:S01]  /*4ab0*/  IMAD.MOV.U32 R14, RZ, RZ, R8 ;  /* 0x000000ffff0e7224 */ /* 0x000fe200078e0008 */
[----:B------:R-:W2:Y:S01]  /*4ac0*/  S2R R24, SR_CTAID.Y ;  /* 0x0000000000187919 */ /* 0x000ea20000002600 */
[----:B------:R-:W-:-:S04]  /*4ad0*/  IMAD.MOV.U32 R15, RZ, RZ, R9 ;  /* 0x000000ffff0f7224 */ /* 0x000fc800078e0009 */
[----:B------:R-:W3:Y:S08]  /*4ae0*/  LDC R25, c[0x0][0x144] ;  /* 0x00005100ff197b82 */ /* 0x000ef00000000800 */
[----:B------:R-:W4:Y:S08]  /*4af0*/  LDC R18, c[0x0][0x630] ;  /* 0x00018c00ff127b82 */ /* 0x000f300000000800 */
[----:B------:R-:W2:Y:S01]  /*4b00*/  LDC.64 R20, c[0x0][0x620] ;  /* 0x00018800ff147b82 */ /* 0x000ea20000000a00 */
[----:B-1----:R-:W-:-:S04]  /*4b10*/  ISETP.NE.U32.AND P0, PT, R16, RZ, PT ;  /* 0x000000ff1000720c */ /* 0x002fc80003f05070 */
[----:B------:R-:W-:Y:S02]  /*4b20*/  ISETP.NE.AND.EX P0, PT, R17, RZ, PT, P0 ;  /* 0x000000ff1100720c */ /* 0x000fe40003f05300 */
[----:B0-----:R-:W-:-:S05]  /*4b30*/  I2FP.F32.U32 R4, R22 ;  /* 0x0000001600047245 */ /* 0x001fca0000201000 */
[----:B------:R-:W-:-:S04]  /*4b40*/  FMUL R4, R4, UR6 ;  /* 0x0000000604047c20 */ /* 0x000fc80008400000 */
[----:B------:R0:W1:Y:S02]  /*4b50*/  F2I.U32.TRUNC.NTZ R23, R4 ;  /* 0x0000000400177305 */ /* 0x000064000020f000 */
[----:B---34-:R-:W-:Y:S05]  /*4b60*/  @!P0 BRA `(.L_x_90) ;  /* 0x0000000000288947 */ /* 0x018fea0003800000 */
[----:B------:R-:W3:Y:S02]  /*4b70*/  LDC R5, c[0x0][0x634] ;  /* 0x00018d00ff057b82 */ /* 0x000ee40000000800 */
[----:B---3--:R-:W-:-:S05]  /*4b80*/  IADD3 R13, P0, R8, R5, RZ ;  /* 0x00000005080d7210 */ /* 0x008fca0007f1e0ff */
[----:B------:R-:W-:-:S04]  /*4b90*/  IMAD.X R19, RZ, RZ, R9, P0 ;  /* 0x000000ffff137224 */ /* 0x000fc800000e0609 */
[----:B0-----:R-:W-:-:S04]  /*4ba0*/  IMAD.WIDE.U32 R4, R19, R16, RZ ;  /* 0x0000001013047225 */ /* 0x001fc800078e00ff */
[----:B------:R-:W-:-:S04]  /*4bb0*/  IMAD.WIDE.U32 R10, P0, R13, R17, R4 ;  /* 0x000000110d0a7225 */ /* 0x000fc80007800004 */
[----:B------:R-:W-:-:S04]  /*4bc0*/  IMAD.WIDE.U32 R4, R13, R16, RZ ;  /* 0x000000100d047225 */ /* 0x000fc800078e00ff */
[----:B------:R-:W-:Y:S01]  /*4bd0*/  IMAD.X R15, RZ, RZ, RZ, P0 ;  /* 0x000000ffff0f7224 */ /* 0x000fe200000e06ff */
[----:B------:R-:W-:Y:S01]  /*4be0*/  IADD3 RZ, P0, R5, R10, RZ ;  /* 0x0000000a05ff7210 */ /* 0x000fe20007f1e0ff */
[----:B------:R-:W-:-:S04]  /*4bf0*/  IMAD.MOV.U32 R14, RZ, RZ, R11 ;  /* 0x000000ffff0e7224 */ /* 0x000fc800078e000b */
[----:B------:R-:W-:-:S08]  /*4c00*/  IMAD.WIDE.U32.X R14, R19, R17, R14, P0 ;  /* 0x00000011130e7225 */ /* 0x000fd000000e040e */
.L_x_90:
[----:B------:R-:W3:Y:S01]  /*4c10*/  LDC.64 R30, c[0x0][0x640] ;  /* 0x00019000ff1e7b82 */ /* 0x000ee20000000a00 */
[-C--:B------:R-:W-:Y:S01]  /*4c20*/  SHF.R.U64 R57, R14, R18.reuse, R15 ;  /* 0x000000120e397219 */ /* 0x080fe2000000120f */
[----:B-1----:R-:W-:Y:S01]  /*4c30*/  IMAD.MOV R23, RZ, RZ, -R23 ;  /* 0x000000ffff177224 */ /* 0x002fe200078e0a17 */
[----:B0-----:R-:W-:Y:S01]  /*4c40*/  SHF.R.U32.HI R4, RZ, R18, R15 ;  /* 0x00000012ff047219 */ /* 0x001fe2000001160f */
[----:B------:R-:W-:Y:S01]  /*4c50*/  ULDC UR6, c[0x0][0x154] ;  /* 0x0000550000067ab9 */ /* 0x000fe20000000800 */
[----:B------:R-:W-:Y:S01]  /*4c60*/  IADD3 R11, P0, RZ, -R57, RZ ;  /* 0x80000039ff0b7210 */ /* 0x000fe20007f1e0ff */
[----:B------:R-:W-:Y:S02]  /*4c70*/  IMAD R23, R25, R23, R22 ;  /* 0x0000001719177224 */ /* 0x000fe400078e0216 */
[----:B------:R-:W0:Y:S01]  /*4c80*/  LDC R14, c[0x0][0x618] ;  /* 0x00018600ff0e7b82 */ /* 0x000e220000000800 */
[----:B------:R-:W-:Y:S02]  /*4c90*/  IMAD.MOV.U32 R13, RZ, RZ, 0x1 ;  /* 0x00000001ff0d7424 */ /* 0x000fe400078e00ff */
[----:B------:R-:W-:-:S04]  /*4ca0*/  IMAD.X R5, RZ, RZ, ~R4, P0 ;  /* 0x000000ffff057224 */ /* 0x000fc800000e0e04 */
[-C--:B--2---:R-:W-:Y:S01]  /*4cb0*/  IMAD R10, R5, R20.reuse, RZ ;  /* 0x00000014050a7224 */ /* 0x084fe200078e02ff */
[----:B------:R-:W1:Y:S01]  /*4cc0*/  LDC R26, c[0x0][0x608] ;  /* 0x00018200ff1a7b82 */ /* 0x000e620000000800 */
[----:B------:R-:W-:-:S04]  /*4cd0*/  IMAD.WIDE.U32 R4, R11, R20, R8 ;  /* 0x000000140b047225 */ /* 0x000fc800078e0008 */
[----:B------:R-:W-:Y:S01]  /*4ce0*/  IMAD R11, R11, R21, R10 ;  /* 0x000000150b0b7224 */ /* 0x000fe200078e020a */
[----:B------:R-:W-:Y:S02]  /*4cf0*/  I2FP.F32.U32 R10, R24 ;  /* 0x00000018000a7245 */ /* 0x000fe40000201000 */
[----:B------:R-:W2:Y:S01]  /*4d00*/  LDC R28, c[0x0][0x658] ;  /* 0x00019600ff1c7b82 */ /* 0x000ea20000000800 */
[----:B------:R-:W-:Y:S01]  /*4d10*/  IMAD.IADD R5, R5, 0x1, R11 ;  /* 0x0000000105057824 */ /* 0x000fe200078e020b */
[----:B---3--:R-:W-:Y:S01]  /*4d20*/  ISETP.NE.U32.AND P0, PT, R30, RZ, PT ;  /* 0x000000ff1e00720c */ /* 0x008fe20003f05070 */
[----:B------:R-:W-:Y:S01]  /*4d30*/  FMUL R10, R10, UR6 ;  /* 0x000000060a0a7c20 */ /* 0x000fe20008400000 */
[----:B------:R-:W-:Y:S02]  /*4d40*/  IMAD.MOV.U32 R11, RZ, RZ, -0x1 ;  /* 0xffffffffff0b7424 */ /* 0x000fe400078e00ff */
[----:B------:R-:W-:Y:S01]  /*4d50*/  ISETP.NE.AND.EX P0, PT, R31, RZ, PT, P0 ;  /* 0x000000ff1f00720c */ /* 0x000fe20003f05300 */
[----:B------:R3:W4:Y:S01]  /*4d60*/  F2I.U32.TRUNC.NTZ R19, R10 ;  /* 0x0000000a00137305 */ /* 0x000722000020f000 */
[----:B------:R-:W3:Y:S01]  /*4d70*/  LDC R21, c[0x0][0x148] ;  /* 0x00005200ff157b82 */ /* 0x000ee20000000800 */
[----:B0-----:R-:W-:-:S02]  /*4d80*/  SHF.R.U64 R18, R4, R14, R5 ;  /* 0x0000000e04127219 */ /* 0x001fc40000001205 */
[----:B------:R-:W-:-:S05]  /*4d90*/  SHF.R.U32.HI R5, RZ, R14, R5 ;  /* 0x0000000eff057219 */ /* 0x000fca0000011605 */
[----:B------:R-:W0:Y:S01]  /*4da0*/  LDC R22, c[0x0][0x600] ;  /* 0x00018000ff167b82 */ /* 0x000e220000000800 */
[-CC-:B-1----:R-:W-:Y:S02]  /*4db0*/  SHF.R.U64 R16, R18, R26.reuse, R5.reuse ;  /* 0x0000001a12107219 */ /* 0x182fe40000001205 */
[----:B------:R-:W-:-:S05]  /*4dc0*/  SHF.R.U32.HI R5, RZ, R26, R5 ;  /* 0x0000001aff057219 */ /* 0x000fca0000011605 */
[----:B------:R-:W1:Y:S01]  /*4dd0*/  LDC R27, c[0x0][0x648] ;  /* 0x00019200ff1b7b82 */ /* 0x000e620000000800 */
[-CC-:B--2---:R-:W-:Y:S02]  /*4de0*/  SHF.R.U64 R20, R16, R28.reuse, R5.reuse ;  /* 0x0000001c10147219 */ /* 0x184fe40000001205 */
[-C--:B------:R-:W-:Y:S02]  /*4df0*/  SHF.L.U32 R11, R11, R28.reuse, RZ ;  /* 0x0000001c0b0b7219 */ /* 0x080fe400000006ff */
[-C--:B------:R-:W-:Y:S01]  /*4e00*/  SHF.R.U32.HI R5, RZ, R28.reuse, R5 ;  /* 0x0000001cff057219 */ /* 0x080fe20000011605 */
[----:B------:R-:W-:Y:S01]  /*4e10*/  IMAD.MOV.U32 R4, RZ, RZ, R20 ;  /* 0x000000ffff047224 */ /* 0x000fe200078e0014 */
[----:B------:R-:W-:Y:S01]  /*4e20*/  SHF.L.U32 R28, R13, R28, RZ ;  /* 0x0000001c0d1c7219 */ /* 0x000fe200000006ff */
[----:B------:R-:W2:Y:S01]  /*4e30*/  LDC R29, c[0x0][0x638] ;  /* 0x00018e00ff1d7b82 */ /* 0x000ea20000000800 */
[----:B------:R-:W-:-:S07]  /*4e40*/  LOP3.LUT R25, RZ, R11, RZ, 0x33, !PT ;  /* 0x0000000bff197212 */ /* 0x000fce00078e33ff */
[----:B------:R-:W0:Y:S01]  /*4e50*/  LDC R32, c[0x0][0x610] ;  /* 0x00018400ff207b82 */ /* 0x000e220000000800 */
[----:B----4-:R-:W-:Y:S05]  /*4e60*/  @!P0 BRA `(.L_x_91) ;  /* 0x0000000000288947 */ /* 0x010fea0003800000 */
[----:B------:R-:W4:Y:S02]  /*4e70*/  LDC R13, c[0x0][0x64c] ;  /* 0x00019300ff0d7b82 */ /* 0x000f240000000800 */
[----:B----4-:R-:W-:-:S05]  /*4e80*/  IADD3 R13, P0, R20, R13, RZ ;  /* 0x0000000d140d7210 */ /* 0x010fca0007f1e0ff */
[----:B------:R-:W-:-:S04]  /*4e90*/  IMAD.X R17, RZ, RZ, R5, P0 ;  /* 0x000000ffff117224 */ /* 0x000fc800000e0605 */
[----:B------:R-:W-:-:S04]  /*4ea0*/  IMAD.WIDE.U32 R4, R17, R30, RZ ;  /* 0x0000001e11047225 */ /* 0x000fc800078e00ff */
[----:B---3--:R-:W-:-:S04]  /*4eb0*/  IMAD.WIDE.U32 R10, P0, R13, R31, R4 ;  /* 0x0000001f0d0a7225 */ /* 0x008fc80007800004 */
[----:B------:R-:W-:-:S04]  /*4ec0*/  IMAD.WIDE.U32 R4, R13, R30, RZ ;  /* 0x0000001e0d047225 */ /* 0x000fc800078e00ff */
[----:B------:R-:W-:Y:S01]  /*4ed0*/  IMAD.X R15, RZ, RZ, RZ, P0 ;  /* 0x000000ffff0f7224 */ /* 0x000fe200000e06ff */
[----:B------:R-:W-:Y:S01]  /*4ee0*/  IADD3 RZ, P0, R5, R10, RZ ;  /* 0x0000000a05ff7210 */ /* 0x000fe20007f1e0ff */
[----:B------:R-:W-:-:S04]  /*4ef0*/  IMAD.MOV.U32 R14, RZ, RZ, R11 ;  /* 0x000000ffff0e7224 */ /* 0x000fc800078e000b */
[----:B------:R-:W-:-:S08]  /*4f00*/  IMAD.WIDE.U32.X R4, R17, R31, R14, P0 ;  /* 0x0000001f11047225 */ /* 0x000fd000000e040e */
.L_x_91:
[----:B-1----:R-:W-:Y:S01]  /*4f10*/  SHF.R.U64 R4, R4, R27, R5 ;  /* 0x0000001b04047219 */ /* 0x002fe20000001205 */
[----:B------:R-:W-:Y:S01]  /*4f20*/  IMAD.MOV R19, RZ, RZ, -R19 ;  /* 0x000000ffff137224 */ /* 0x000fe200078e0a13 */
[----:B------:R-:W-:Y:S01]  /*4f30*/  LOP3.LUT R11, R16, R25, RZ, 0xc0, !PT ;  /* 0x00000019100b7212 */ /* 0x000fe200078ec0ff */
[----:B0-----:R-:W-:Y:S02]  /*4f40*/  VIADD R13, R22, 0xffffffff ;  /* 0xffffffff160d7836 */ /* 0x001fe40000000000 */
[----:B------:R-:W-:Y:S02]  /*4f50*/  IMAD.MOV R5, RZ, RZ, -R4 ;  /* 0x000000ffff057224 */ /* 0x000fe400078e0a04 */
[----:B---3--:R-:W-:Y:S02]  /*4f60*/  @P4 IMAD R23, R21, R19, R24 ;  /* 0x0000001315174224 */ /* 0x008fe400078e0218 */
[----:B------:R-:W-:Y:S01]  /*4f70*/  IMAD R24, R28, R4, R11 ;  /* 0x000000041c187224 */ /* 0x000fe200078e020b */
[----:B------:R-:W-:Y:S01]  /*4f80*/  LOP3.LUT R11, R18, R13, RZ, 0xc0, !PT ;  /* 0x0000000d120b7212 */ /* 0x000fe200078ec0ff */
[----:B--2---:R-:W-:-:S02]  /*4f90*/  IMAD R4, R5, R29, R20 ;  /* 0x0000001d05047224 */ /* 0x004fc400078e0214 */
[----:B------:R-:W-:Y:S02]  /*4fa0*/  IMAD R24, R24, R32, R23 ;  /* 0x0000002018187224 */ /* 0x000fe400078e0217 */
[----:B------:R-:W-:Y:S02]  /*4fb0*/  IMAD R5, R4, R22, R11 ;  /* 0x0000001604057224 */ /* 0x000fe400078e020b */
[----:B------:R-:W-:-:S03]  /*4fc0*/  IMAD.MOV.U32 R10, RZ, RZ, 0x1 ;  /* 0x00000001ff0a7424 */ /* 0x000fc600078e00ff */
[----:B------:R-:W-:Y:S02]  /*4fd0*/  SEL R15, R5, R24, !P4 ;  /* 0x00000018050f7207 */ /* 0x000fe40006000000 */
[----:B------:R-:W-:Y:S02]  /*4fe0*/  PRMT R4, R10, 0x7610, R4 ;  /* 0x000076100a047816 */ /* 0x000fe40000000004 */
[----:B------:R-:W-:-:S07]  /*4ff0*/  SEL R24, R24, R5, !P4 ;  /* 0x0000000518187207 */ /* 0x000fce0006000000 */
.L_x_89:
[----:B------:R-:W-:Y:S01]  /*5000*/  LOP3.LUT P0, RZ, R4, 0xff, RZ, 0xc0, !PT ;  /* 0x000000ff04ff7812 */ /* 0x000fe2000780c0ff */
[----:B-12-4-:R-:W-:-:S12]  /*5010*/  IMAD.MOV.U32 R16, RZ, RZ, R24 ;  /* 0x000000ffff107224 */ /* 0x016fd800078e0018 */
[----:B------:R-:W-:Y:S05]  /*5020*/  @P0 BRA `(.L_x_92) ;  /* 0xffffffc000a00947 */ /* 0x000fea000383ffff */
[----:B------:R-:W-:Y:S05]  /*5030*/  EXIT ;  /* 0x000000000000794d */ /* 0x000fea0003800000 */
.L_x_8:
[----:B0-----:R-:W-:Y:S01]  /*5040*/  ULDC.64 UR4, c[0x0][0x650] ;  /* 0x0001940000047ab9 */ /* 0x001fe20000000a00 */
        /* <DEDUP_REMOVED lines=25> */
.L_x_94:
[----:B------:R-:W0:Y:S01]  /*51e0*/  LDC.64 R30, c[0x0][0x640] ;  /* 0x00019000ff1e7b82 */ /* 0x000e220000000a00 */
[-CC-:B------:R-:W-:Y:S01]  /*51f0*/  SHF.R.U64 R19, R16, R22.reuse, R17.reuse ;  /* 0x0000001610137219 */ /* 0x180fe20000001211 */
[----:B------:R-:W-:Y:S01]  /*5200*/  IMAD.MOV.U32 R27, RZ, RZ, 0x1 ;  /* 0x00000001ff1b7424 */ /* 0x000fe200078e00ff */
[----:B------:R-:W-:Y:S02]  /*5210*/  SHF.R.U32.HI R3, RZ, R22, R17 ;  /* 0x00000016ff037219 */ /* 0x000fe40000011611 */
[----:B------:R-:W-:-:S03]  /*5220*/  IADD3 R7, P0, RZ, -R19, RZ ;  /* 0x80000013ff077210 */ /* 0x000fc60007f1e0ff */
[----:B------:R-:W1:Y:S02]  /*5230*/  LDC R16, c[0x0][0x618] ;  /* 0x00018600ff107b82 */ /* 0x000e640000000800 */
[----:B------:R-:W-:Y:S02]  /*5240*/  IMAD.X R3, RZ, RZ, ~R3, P0 ;  /* 0x000000ffff037224 */ /* 0x000fe400000e0e03 */
[----:B------:R-:W-:-:S04]  /*5250*/  IMAD.WIDE.U32 R12, R7, R24, R8 ;  /* 0x00000018070c7225 */ /* 0x000fc800078e0008 */
[----:B------:R-:W2:Y:S01]  /*5260*/  LDC R26, c[0x0][0x608] ;  /* 0x00018200ff1a7b82 */ /* 0x000ea20000000800 */
[----:B------:R-:W-:-:S04]  /*5270*/  IMAD R14, R3, R24, RZ ;  /* 0x00000018030e7224 */ /* 0x000fc800078e02ff */
[----:B------:R-:W-:Y:S02]  /*5280*/  IMAD R3, R7, R25, R14 ;  /* 0x0000001907037224 */ /* 0x000fe400078e020e */
[----:B------:R-:W-:Y:S01]  /*5290*/  IMAD.MOV.U32 R7, RZ, RZ, -0x1 ;  /* 0xffffffffff077424 */ /* 0x000fe200078e00ff */
[----:B------:R-:W3:Y:S01]  /*52a0*/  LDC R28, c[0x0][0x658] ;  /* 0x00019600ff1c7b82 */ /* 0x000ee20000000800 */
[----:B------:R-:W-:Y:S01]  /*52b0*/  IMAD.IADD R3, R13, 0x1, R3 ;  /* 0x000000010d037824 */ /* 0x000fe200078e0203 */
[----:B0-----:R-:W-:-:S04]  /*52c0*/  ISETP.NE.U32.AND P0, PT, R30, RZ, PT ;  /* 0x000000ff1e00720c */ /* 0x001fc80003f05070 */
        /* <DEDUP_REMOVED lines=25> */
.L_x_95:
[----:B-1----:R-:W-:Y:S01]  /*5460*/  SHF.R.U64 R12, R12, R23, R13 ;  /* 0x000000170c0c7219 */ /* 0x002fe2000000120d */
[----:B0-----:R-:W-:Y:S01]  /*5470*/  VIADD R13, R21, 0xffffffff ;  /* 0xffffffff150d7836 */ /* 0x001fe20000000000 */
[----:B------:R-:W-:Y:S01]  /*5480*/  SHF.L.U32 R5, R27, R28, RZ ;  /* 0x0000001c1b057219 */ /* 0x000fe200000006ff */
[----:B------:R-:W-:Y:S01]  /*5490*/  @P4 IMAD R10, R11, R20, R4 ;  /* 0x000000140b0a4224 */ /* 0x000fe200078e0204 */
[----:B------:R-:W-:Y:S01]  /*54a0*/  LOP3.LUT R3, R22, R29, RZ, 0xc0, !PT ;  /* 0x0000001d16037212 */ /* 0x000fe200078ec0ff */
[----:B------:R-:W-:Y:S01]  /*54b0*/  IMAD.MOV R7, RZ, RZ, -R12 ;  /* 0x000000ffff077224 */ /* 0x000fe200078e0a0c */
[----:B------:R-:W-:Y:S01]  /*54c0*/  LOP3.LUT R18, R18, R13, RZ, 0xc0, !PT ;  /* 0x0000000d12127212 */ /* 0x000fe200078ec0ff */
[----:B------:R-:W-:Y:S02]  /*54d0*/  IMAD.MOV.U32 R4, RZ, RZ, 0x1 ;  /* 0x00000001ff047424 */ /* 0x000fe400078e00ff */
[----:B------:R-:W-:Y:S02]  /*54e0*/  IMAD R5, R5, R12, R3 ;  /* 0x0000000c05057224 */ /* 0x000fe400078e0203 */
[----:B--2---:R-:W-:-:S02]  /*54f0*/  IMAD R3, R7, R25, R24 ;  /* 0x0000001907037224 */ /* 0x004fc400078e0218 */
[----:B---3--:R-:W-:Y:S02]  /*5500*/  IMAD R10, R5, R32, R10 ;  /* 0x00000020050a7224 */ /* 0x008fe400078e020a */
[----:B------:R-:W-:Y:S01]  /*5510*/  IMAD R13, R3, R21, R18 ;  /* 0x00000015030d7224 */ /* 0x000fe200078e0212 */
[----:B------:R-:W-:Y:S01]  /*5520*/  PRMT R3, R4, 0x7610, R3 ;  /* 0x0000761004037816 */ /* 0x000fe20000000003 */
[----:B------:R-:W-:-:S03]  /*5530*/  IMAD.MOV.U32 R16, RZ, RZ, R19 ;  /* 0x000000ffff107224 */ /* 0x000fc600078e0013 */
[----:B------:R-:W-:Y:S02]  /*5540*/  SEL R18, R13, R10, !P4 ;  /* 0x0000000a0d127207 */ /* 0x000fe40006000000 */
[----:B------:R-:W-:-:S07]  /*5550*/  SEL R13, R10, R13, !P4 ;  /* 0x0000000d0a0d7207 */ /* 0x000fce0006000000 */
.L_x_93:
[----:B------:R-:W-:-:S08]  /*5560*/  NOP ;  /* 0x0000000000007918 */ /* 0x000fd00000000000 */
[----:B------:R-:W0:-:S00]  /*5570*/  USETMAXREG.DEALLOC.CTAPOOL 0x28 ;  /* 0x00000028000079c8 */ /* 0x000e0000080e0500 */
[----:B0-----:R-:W-:-:S13]  /*5580*/  ISETP.NE.AND P0, PT, R2, RZ, PT ;  /* 0x000000ff0200720c */ /* 0x001fda0003f05270 */
[----:B------:R-:W-:Y:S05]  /*5590*/  @P0 EXIT ;  /* 0x000000000000094d */ /* 0x000fea0003800000 */
[----:B------:R-:W-:Y:S01]  /*55a0*/  LOP3.LUT P0, RZ, R3, 0xff, RZ, 0xc0, !PT ;  /* 0x000000ff03ff7812 */ /* 0x000fe2000780c0ff */
[----:B------:R-:W-:Y:S02]  /*55b0*/  IMAD.MOV.U32 R7, RZ, RZ, 0x1 ;  /* 0x00000001ff077424 */ /* 0x000fe400078e00ff */
[----:B------:R-:W-:-:S10]  /*55c0*/  IMAD.MOV.U32 R17, RZ, RZ, RZ ;  /* 0x000000ffff117224 */ /* 0x000fd400078e00ff */
[----:B------:R-:W-:Y:S05]  /*55d0*/  @!P0 BRA `(.L_x_96) ;  /* 0x0000000c00308947 */ /* 0x000fea0003800000 */
[----:B------:R-:W0:Y:S01]  /*55e0*/  LDC R2, c[0x0][0x28c] ;  /* 0x0000a300ff027b82 */ /* 0x000e220000000800 */
[----:B------:R-:W1:Y:S01]  /*55f0*/  S2R R11, SR_CgaCtaId ;  /* 0x00000000000b7919 */ /* 0x000e620000008800 */
[----:B------:R-:W-:Y:S01]  /*5600*/  ULDC UR5, c[0x0][0x600] ;  /* 0x0001800000057ab9 */ /* 0x000fe20000000800 */
[----:B------:R-:W-:Y:S01]  /*5610*/  ULDC UR4, c[0x0][0xc] ;  /* 0x0000030000047ab9 */ /* 0x000fe20000000800 */
[----:B------:R-:W-:Y:S01]  /*5620*/  UIADD3 UR16, UR5, -0x1, URZ ;  /* 0xffffffff05107890 */ /* 0x000fe2000fffe03f */
[----:B------:R-:W-:Y:S01]  /*5630*/  BSSY B0, `(.L_x_96) ;  /* 0x00000c6000007945 */ /* 0x000fe20003800000 */
[----:B------:R-:W-:Y:S01]  /*5640*/  ULDC UR6, c[0x0][0x658] ;  /* 0x0001960000067ab9 */ /* 0x000fe20000000800 */
[----:B------:R-:W-:Y:S01]  /*5650*/  ULDC UR5, c[0x0][0x10] ;  /* 0x0000040000057ab9 */ /* 0x000fe20000000800 */
[----:B------:R-:W-:Y:S01]  /*5660*/  UMOV UR7, 0xffffffff ;  /* 0xffffffff00077882 */ /* 0x000fe20000000000 */
[----:B------:R-:W-:Y:S01]  /*5670*/  UMOV UR8, 0x1 ;  /* 0x0000000100087882 */ /* 0x000fe20000000000 */
[----:B------:R-:W-:Y:S01]  /*5680*/  UIMAD.WIDE.U32 UR4, UR4, UR5, URZ ;  /* 0x00000005040472a5 */ /* 0x000fe2000f8e003f */
[----:B------:R-:W-:Y:S01]  /*5690*/  IMAD.MOV.U32 R14, RZ, RZ, 0x1 ;  /* 0x00000001ff0e7424 */ /* 0x000fe200078e00ff */
[----:B------:R-:W-:Y:S01]  /*56a0*/  USHF.L.U32 UR7, UR7, UR6, URZ ;  /* 0x0000000607077299 */ /* 0x000fe2000800063f */
[----:B------:R-:W-:Y:S01]  /*56b0*/  LOP3.LUT R15, R6, 0x2, RZ, 0xfc, !PT ;  /* 0x00000002060f7812 */ /* 0x000fe200078efcff */
[----:B------:R-:W-:Y:S01]  /*56c0*/  USHF.L.U32 UR18, UR8, UR6, URZ ;  /* 0x0000000608127299 */ /* 0x000fe2000800063f */
[----:B------:R-:W-:Y:S01]  /*56d0*/  IMAD.MOV.U32 R7, RZ, RZ, 0x1 ;  /* 0x00000001ff077424 */ /* 0x000fe200078e00ff */
[----:B------:R-:W-:Y:S01]  /*56e0*/  ULOP3.LUT UR17, URZ, UR7, URZ, 0x33, !UPT ;  /* 0x000000073f117292 */ /* 0x000fe2000f8e333f */
[----:B------:R-:W-:Y:S01]  /*56f0*/  IMAD.MOV.U32 R17, RZ, RZ, RZ ;  /* 0x000000ffff117224 */ /* 0x000fe200078e00ff */
[----:B------:R-:W-:Y:S01]  /*5700*/  ULDC UR6, c[0x0][0x14] ;  /* 0x0000050000067ab9 */ /* 0x000fe20000000800 */
[----:B------:R-:W-:Y:S01]  /*5710*/  ULDC.64 UR22, c[0x0][0x198] ;  /* 0x0000660000167ab9 */ /* 0x000fe20000000a00 */
[----:B------:R-:W-:-:S02]  /*5720*/  UIMAD.WIDE.U32 UR20, UR4, UR6, URZ ;  /* 0x00000006041472a5 */ /* 0x000fc4000f8e003f */
[----:B------:R-:W-:Y:S01]  /*5730*/  UIMAD UR13, UR5, UR6, URZ ;  /* 0x00000006050d72a4 */ /* 0x000fe2000f8e023f */
[----:B0-----:R-:W-:-:S03]  /*5740*/  VIADD R2, R2, 0x7f ;  /* 0x0000007f02027836 */ /* 0x001fc60000000000 */
[----:B------:R-:W-:Y:S02]  /*5750*/  UIADD3 UR13, UR21, UR13, URZ ;  /* 0x0000000d150d7290 */ /* 0x000fe4000fffe03f */
[----:B------:R-:W-:-:S04]  /*5760*/  SHF.R.S32.HI R3, RZ, 0x1f, R2 ;  /* 0x0000001fff037819 */ /* 0x000fc80000011402 */
[----:B------:R-:W-:Y:S02]  /*5770*/  LEA.HI R3, R3, R2, RZ, 0x7 ;  /* 0x0000000203037211 */ /* 0x000fe400078f38ff */
[----:B-1----:R-:W-:Y:S02]  /*5780*/  LOP3.LUT R11, R11, 0x1, RZ, 0xc0, !PT ;  /* 0x000000010b0b7812 */ /* 0x002fe400078ec0ff */
[----:B------:R-:W-:-:S05]  /*5790*/  SHF.R.S32.HI R10, RZ, 0x7, R3 ;  /* 0x00000007ff0a7819 */ /* 0x000fca0000011403 */
[----:B------:R-:W-:-:S07]  /*57a0*/  VIADD R12, R10, 0x1 ;  /* 0x000000010a0c7836 */ /* 0x000fce0000000000 */
.L_x_107:
[----:B------:R-:W-:-:S03]  /*57b0*/  UMOV UR4, 0xffffffff ;  /* 0xffffffff00047882 */ /* 0x000fc60000000000 */
[----:B------:R-:W-:Y:S05]  /*57c0*/  BRA.DIV UR4, `(.L_x_97) ;  /* 0x00000012047c7947 */ /* 0x000fea000b800000 */
[----:B------:R-:W-:-:S13]  /*57d0*/  ELECT P0, URZ, PT ;  /* 0x00000000003f782f */ /* 0x000fda0003800000 */
.L_x_124:
[----:B------:R-:W0:Y:S01]  /*57e0*/  LDC R2, c[0x0][0x28c] ;  /* 0x0000a300ff027b82 */ /* 0x000e220000000800 */
[----:B------:R-:W-:Y:S01]  /*57f0*/  BSSY B1, `(.L_x_98) ;  /* 0x0000039000017945 */ /* 0x000fe20003800000 */
[----:B0-----:R-:W-:-:S13]  /*5800*/  ISETP.LT.OR P0, PT, R2, 0x1, !P0 ;  /* 0x000000010200780c */ /* 0x001fda0004701670 */
[----:B------:R-:W-:Y:S05]  /*5810*/  @P0 BRA `(.L_x_99) ;  /* 0x0000000000d80947 */ /* 0x000fea0003800000 */
[----:B------:R-:W-:Y:S02]  /*5820*/  IMAD R18, R18, 0x2, R11 ;  /* 0x0000000212127824 */ /* 0x000fe400078e020b */
[----:B------:R-:W-:Y:S02]  /*5830*/  IMAD.SHL.U32 R20, R13, 0x80, RZ ;  /* 0x000000800d147824 */ /* 0x000fe400078e00ff */
[----:B------:R-:W-:Y:S02]  /*5840*/  IMAD.MOV.U32 R22, RZ, RZ, RZ ;  /* 0x000000ffff167224 */ /* 0x000fe400078e00ff */
[----:B------:R-:W-:Y:S02]  /*5850*/  IMAD.MOV.U32 R2, RZ, RZ, R12 ;  /* 0x000000ffff027224 */ /* 0x000fe400078e000c */
[----:B------:R-:W-:Y:S02]  /*5860*/  IMAD.MOV.U32 R3, RZ, RZ, R7 ;  /* 0x000000ffff037224 */ /* 0x000fe400078e0007 */
[----:B------:R-:W-:-:S02]  /*5870*/  IMAD.MOV.U32 R4, RZ, RZ, R17 ;  /* 0x000000ffff047224 */ /* 0x000fc400078e0011 */
[----:B------:R-:W-:-:S07]  /*5880*/  IMAD R19, R18, 0x18, RZ ;  /* 0x0000001812137824 */ /* 0x000fce00078e02ff */
.L_x_102:
[----:B------:R-:W0:Y:S01]  /*5890*/  S2R R18, SR_CgaCtaId ;  /* 0x0000000000127919 */ /* 0x000e220000008800 */
[----:B------:R-:W-:Y:S02]  /*58a0*/  MOV R5, 0x400 ;  /* 0x0000040000057802 */ /* 0x000fe40000000f00 */
[----:B------:R-:W-:-:S13]  /*58b0*/  LOP3.LUT P1, RZ, R0, 0x7f, RZ, 0xc0, !PT ;  /* 0x0000007f00ff7812 */ /* 0x000fda000782c0ff */
[----:B------:R-:W1:Y:S01]  /*58c0*/  @!P1 LDC R13, c[0x0][0x500] ;  /* 0x00014000ff0d9b82 */ /* 0x000e620000000800 */
[----:B0-----:R-:W-:Y:S02]  /*58d0*/  LEA R21, R18, R5, 0x18 ;  /* 0x0000000512157211 */ /* 0x001fe400078ec0ff */
[----:B------:R-:W-:-:S03]  /*58e0*/  SHF.L.U32 R5, R3, 0x1f, RZ ;  /* 0x0000001f03057819 */ /* 0x000fc600000006ff */
[----:B------:R-:W-:-:S04]  /*58f0*/  IMAD R18, R4, 0x8, R21 ;  /* 0x0000000804127824 */ /* 0x000fc800078e0215 */
[----:B------:R-:W0:Y:S02]  /*5900*/  SYNCS.PHASECHK.TRANS64.TRYWAIT P0, [R18+URZ+0x50], R5 ;  /* 0x00005005120075a7 */ /* 0x000e24000800017f */
[----:B01----:R-:W-:Y:S05]  /*5910*/  @!P0 BRA `(.L_x_100) ;  /* 0x0000001000488947 */ /* 0x003fea0003800000 */
.L_x_125:
[----:B0-----:R-:W-:Y:S01]  /*5920*/  PRMT R5, R15, 0x9910, RZ ;  /* 0x000099100f057816 */ /* 0x001fe200000000ff */
[----:B------:R0:W-:Y:S03]  /*5930*/  @!P1 SYNCS.ARRIVE.TRANS64 RZ, [R18+URZ], R13 ;  /* 0x0000000d12ff99a7 */ /* 0x0001e6000800003f */
[----:B------:R-:W-:-:S13]  /*5940*/  ISETP.NE.AND P0, PT, R5, 0x2, PT ;  /* 0x000000020500780c */ /* 0x000fda0003f05270 */
[----:B0-----:R-:W-:Y:S05]  /*5950*/  @P0 BRA `(.L_x_101) ;  /* 0x0000000000040947 */ /* 0x001fea0003800000 */
[----:B------:R-:W-:Y:S01]  /*5960*/  BPT.TRAP 0x1 ;  /* 0x000000040000795c */ /* 0x000fe20000300000 */
.L_x_101:
[----:B------:R-:W-:Y:S01]  /*5970*/  IMAD R5, R4, 0x2, R11 ;  /* 0x0000000204057824 */ /* 0x000fe200078e020b */
[----:B------:R-:W-:Y:S01]  /*5980*/  R2UR UR9, R18 ;  /* 0x00000000120972ca */ /* 0x000fe200000e0000 */
[--C-:B------:R-:W-:Y:S01]  /*5990*/  IMAD R13, R4, 0x4000, R21.reuse ;  /* 0x00004000040d7824 */ /* 0x100fe200078e0215 */
[----:B------:R-:W-:Y:S01]  /*59a0*/  UIADD3 UR4, UP0, UR22, 0xf0, URZ ;  /* 0x000000f016047890 */ /* 0x000fe2000ff1e03f */
[----:B------:R-:W-:Y:S01]  /*59b0*/  IMAD R5, R5, 0xc00, R21 ;  /* 0x00000c0005057824 */ /* 0x000fe200078e0215 */
[----:B------:R-:W-:Y:S01]  /*59c0*/  R2UR UR11, R20 ;  /* 0x00000000140b72ca */ /* 0x000fe200000e0000 */
[----:B------:R-:W-:Y:S01]  /*59d0*/  VIADD R2, R2, 0xffffffff ;  /* 0xffffffff02027836 */ /* 0x000fe20000000000 */
[----:B------:R-:W-:Y:S01]  /*59e0*/  R2UR UR5, R13 ;  /* 0x000000000d0572ca */ /* 0x000fe200000e0000 */
[----:B------:R-:W-:Y:S01]  /*59f0*/  UIADD3 UR24, UP1, UR22, 0x1f0, URZ ;  /* 0x000001f016187890 */ /* 0x000fe2000ff3e03f */
[----:B------:R-:W-:Y:S01]  /*5a00*/  R2UR UR8, R5 ;  /* 0x00000000050872ca */ /* 0x000fe200000e0000 */
[----:B------:R-:W-:Y:S01]  /*5a10*/  VIADD R4, R4, 0x1 ;  /* 0x0000000104047836 */ /* 0x000fe20000000000 */
[----:B------:R-:W-:Y:S01]  /*5a20*/  R2UR UR10, R22 ;  /* 0x00000000160a72ca */ /* 0x000fe200000e0000 */
[----:B------:R-:W-:Y:S01]  /*5a30*/  UIADD3.X UR25, URZ, UR23, URZ, UP1, !UPT ;  /* 0x000000173f197290 */ /* 0x000fe20008ffe43f */
[----:B------:R-:W-:Y:S01]  /*5a40*/  R2UR UR12, R16 ;  /* 0x00000000100c72ca */ /* 0x000fe200000e0000 */
[----:B------:R-:W-:Y:S01]  /*5a50*/  UMOV UR6, 0x0 ;  /* 0x0000000000067882 */ /* 0x000fe20000000000 */
[----:B------:R-:W-:Y:S01]  /*5a60*/  R2UR UR19, R19 ;  /* 0x00000000131372ca */ /* 0x000fe200000e0000 */
[----:B------:R-:W-:Y:S01]  /*5a70*/  UMOV UR7, 0x10000000 ;  /* 0x1000000000077882 */ /* 0x000fe20000000000 */
[----:B------:R-:W-:Y:S01]  /*5a80*/  ISETP.GT.AND P1, PT, R2, 0x1, PT ;  /* 0x000000010200780c */ /* 0x000fe20003f24270 */
[----:B------:R-:W-:Y:S01]  /*5a90*/  UMOV UR26, 0x30000 ;  /* 0x00030000001a7882 */ /* 0x000fe20000000000 */
[----:B------:R-:W-:Y:S01]  /*5aa0*/  ISETP.NE.AND P0, PT, R4, 0xa, PT ;  /* 0x0000000a0400780c */ /* 0x000fe20003f05270 */
[----:B------:R-:W-:Y:S01]  /*5ab0*/  UIADD3 UR14, UR5, 0x180, URZ ;  /* 0x00000180050e7890 */ /* 0x000fe2000fffe03f */
[----:B------:R-:W-:Y:S01]  /*5ac0*/  VIADD R22, R22, 0x80 ;  /* 0x0000008016167836 */ /* 0x000fe20000000000 */
[----:B------:R-:W-:Y:S01]  /*5ad0*/  UIADD3.X UR5, URZ, UR23, URZ, UP0, !UPT ;  /* 0x000000173f057290 */ /* 0x000fe200087fe43f */
[----:B------:R-:W-:Y:S01]  /*5ae0*/  SEL R18, RZ, 0x1, P0 ;  /* 0x00000001ff127807 */ /* 0x000fe20000000000 */
[----:B------:R-:W-:Y:S01]  /*5af0*/  UIADD3 UR15, UR8, 0x28180, URZ ;  /* 0x00028180080f7890 */ /* 0x000fe2000fffe03f */
[----:B------:R-:W-:-:S02]  /*5b00*/  SEL R4, R4, RZ, P0 ;  /* 0x000000ff04047207 */ /* 0x000fc40000000000 */
[----:B------:R-:W-:Y:S01]  /*5b10*/  UMOV UR8, UR14 ;  /* 0x0000000e00087c82 */ /* 0x000fe20008000000 */
[----:B------:R-:W-:-:S03]  /*5b20*/  LOP3.LUT R3, R3, R18, RZ, 0x3c, !PT ;  /* 0x0000001203037212 */ /* 0x000fc600078e3cff */
[----:B------:R0:W-:Y:S02]  /*5b30*/  UTMALDG.3D [UR8], [UR4], desc[UR6] ;  /* 0x00000608040075b4 */ /* 0x0001e40008011000 */
[----:B0-----:R-:W-:Y:S01]  /*5b40*/  UMOV UR8, UR15 ;  /* 0x0000000f00087c82 */ /* 0x001fe20008000000 */
[----:B------:R-:W-:Y:S02]  /*5b50*/  UMOV UR11, UR19 ;  /* 0x00000013000b7c82 */ /* 0x000fe40008000000 */
[----:B------:R0:W-:Y:S02]  /*5b60*/  UTMALDG.3D.MULTICAST [UR8], [UR24], UR26, desc[UR6] ;  /* 0x00000608180073b4 */ /* 0x0001e4000801181a */
[----:B0-----:R-:W-:Y:S05]  /*5b70*/  @P1 BRA `(.L_x_102) ;  /* 0xfffffffc00441947 */ /* 0x001fea000383ffff */
.L_x_99:
[----:B------:R-:W-:Y:S05]  /*5b80*/  BSYNC B1 ;  /* 0x0000000000017941 */ /* 0x000fea0003800000 */
.L_x_98:
[----:B------:R-:W-:Y:S01]  /*5b90*/  LOP3.LUT P1, RZ, R14, 0xff, RZ, 0xc0, !PT ;  /* 0x000000ff0eff7812 */ /* 0x000fe2000782c0ff */
[C---:B------:R-:W-:Y:S01]  /*5ba0*/  IMAD.IADD R17, R10.reuse, 0x1, R17 ;  /* 0x000000010a117824 */ /* 0x040fe200078e0211 */
[----:B------:R-:W-:Y:S01]  /*5bb0*/  ULDC.64 UR4, c[0x0][0x650] ;  /* 0x0001940000047ab9 */ /* 0x000fe20000000a00 */
[C---:B------:R-:W-:Y:S01]  /*5bc0*/  ISETP.GE.U32.AND P2, PT, R10.reuse, 0xa, PT ;  /* 0x0000000a0a00780c */ /* 0x040fe20003f46070 */
[----:B------:R-:W-:Y:S01]  /*5bd0*/  BSSY B1, `(.L_x_103) ;  /* 0x0000069000017945 */ /* 0x000fe20003800000 */
[----:B------:R-:W-:Y:S01]  /*5be0*/  IMAD.MOV.U32 R13, RZ, RZ, -0x1 ;  /* 0xffffffffff0d7424 */ /* 0x000fe200078e00ff */
[----:B------:R-:W-:Y:S01]  /*5bf0*/  ISETP.GT.U32.AND P0, PT, R17, 0x9, PT ;  /* 0x000000091100780c */ /* 0x000fe20003f04070 */
[----:B------:R-:W-:Y:S01]  /*5c00*/  IMAD.MOV.U32 R18, RZ, RZ, -0x1 ;  /* 0xffffffffff127424 */ /* 0x000fe200078e00ff */
[----:B------:R-:W-:Y:S01]  /*5c10*/  PRMT R14, RZ, 0x7610, R14 ;  /* 0x00007610ff0e7816 */ /* 0x000fe2000000000e */
[----:B------:R-:W-:Y:S01]  /*5c20*/  IMAD.MOV.U32 R16, RZ, RZ, -0x1 ;  /* 0xffffffffff107424 */ /* 0x000fe200078e00ff */
[----:B------:R-:W-:-:S03]  /*5c30*/  ISETP.LT.U32.AND P0, PT, R10, 0xa, P0 ;  /* 0x0000000a0a00780c */ /* 0x000fc60000701070 */
[----:B------:R-:W0:Y:S01]  /*5c40*/  @P1 S2R R3, SR_CgaCtaId ;  /* 0x0000000000031919 */ /* 0x000e220000008800 */
[----:B------:R-:W-:-:S04]  /*5c50*/  @P1 MOV R2, 0x400 ;  /* 0x0000040000021802 */ /* 0x000fc80000000f00 */
[----:B0-----:R-:W-:Y:S01]  /*5c60*/  @P1 LEA R4, R3, R2, 0x18 ;  /* 0x0000000203041211 */ /* 0x001fe200078ec0ff */
[----:B------:R-:W-:Y:S01]  /*5c70*/  IMAD.WIDE.U32 R2, R17, -0x33333333, RZ ;  /* 0xcccccccd11027825 */ /* 0x000fe200078e00ff */
[----:B------:R-:W-:Y:S02]  /*5c80*/  SEL R2, RZ, 0x1, !P0 ;  /* 0x00000001ff027807 */ /* 0x000fe40004000000 */
[----:B------:R0:W-:Y:S01]  /*5c90*/  @P1 SYNCS.ARRIVE.TRANS64.A1T0 RZ, [R4+URZ+0xb8], RZ ;  /* 0x0000b8ff04ff19a7 */ /* 0x0001e2000810003f */
[----:B------:R-:W-:Y:S02]  /*5ca0*/  IADD3 R8, P1, R8, UR20, RZ ;  /* 0x0000001408087c10 */ /* 0x000fe4000ff3e0ff */
[----:B------:R-:W-:Y:S02]  /*5cb0*/  LOP3.LUT R7, R7, R2, RZ, 0x3c, !PT ;  /* 0x0000000207077212 */ /* 0x000fe400078e3cff */
[----:B------:R-:W-:Y:S02]  /*5cc0*/  IADD3.X R9, R9, UR13, RZ, P1, !PT ;  /* 0x0000000d09097c10 */ /* 0x000fe40008ffe4ff */
[----:B------:R-:W-:-:S02]  /*5cd0*/  ISETP.GE.U32.AND P0, PT, R8, UR4, PT ;  /* 0x0000000408007c0c */ /* 0x000fc4000bf06070 */
[----:B0-----:R-:W-:Y:S02]  /*5ce0*/  SHF.R.U32.HI R4, RZ, 0x3, R3 ;  /* 0x00000003ff047819 */ /* 0x001fe40000011603 */
[----:B------:R-:W-:Y:S02]  /*5cf0*/  ISETP.GE.U32.AND.EX P0, PT, R9, UR5, PT, P0 ;  /* 0x0000000509007c0c */ /* 0x000fe4000bf06100 */
[----:B------:R-:W-:Y:S01]  /*5d00*/  @P2 LOP3.LUT R7, R7, 0x1, R4, 0x78, !PT ;  /* 0x0000000107072812 */ /* 0x000fe200078e7804 */
[----:B------:R-:W-:Y:S01]  /*5d10*/  IMAD R17, R4, -0xa, R17 ;  /* 0xfffffff604117824 */ /* 0x000fe200078e0211 */
[----:B------:R-:W-:-:S09]  /*5d20*/  PRMT R2, RZ, 0x7610, R2 ;  /* 0x00007610ff027816 */ /* 0x000fd20000000002 */
[----:B------:R-:W-:Y:S05]  /*5d30*/  @P0 BRA `(.L_x_104) ;  /* 0x0000000400480947 */ /* 0x000fea0003800000 */
[----:B------:R-:W0:Y:S01]  /*5d40*/  S2R R18, SR_CTAID.X ;  /* 0x0000000000127919 */ /* 0x000e220000002500 */
[----:B------:R-:W-:Y:S01]  /*5d50*/  ULDC.64 UR4, c[0x0][0x628] ;  /* 0x00018a0000047ab9 */ /* 0x000fe20000000a00 */
[----:B------:R-:W1:Y:S01]  /*5d60*/  LDC R19, c[0x0][0x144] ;  /* 0x00005100ff137b82 */ /* 0x000e620000000800 */
[----:B------:R-:W-:Y:S01]  /*5d70*/  ISETP.NE.U32.AND P0, PT, RZ, UR4, PT ;  /* 0x00000004ff007c0c */ /* 0x000fe2000bf05070 */
[----:B------:R-:W2:Y:S01]  /*5d80*/  S2R R13, SR_CTAID.Y ;  /* 0x00000000000d7919 */ /* 0x000ea20000002600 */
[----:B------:R-:W-:Y:S01]  /*5d90*/  ULDC UR7, c[0x0][0x630] ;  /* 0x00018c0000077ab9 */ /* 0x000fe20000000800 */
[----:B------:R-:W-:Y:S01]  /*5da0*/  ULDC UR8, c[0x0][0x150] ;  /* 0x0000540000087ab9 */ /* 0x000fe20000000800 */
[----:B------:R-:W-:Y:S01]  /*5db0*/  ISETP.NE.AND.EX P0, PT, RZ, UR5, PT, P0 ;  /* 0x00000005ff007c0c */ /* 0x000fe2000bf05300 */
[----:B------:R-:W-:Y:S02]  /*5dc0*/  IMAD.MOV.U32 R2, RZ, RZ, R8 ;  /* 0x000000ffff027224 */ /* 0x000fe400078e0008 */
[----:B------:R-:W-:Y:S01]  /*5dd0*/  IMAD.MOV.U32 R3, RZ, RZ, R9 ;  /* 0x000000ffff037224 */ /* 0x000fe200078e0009 */
[----:B0-----:R-:W-:-:S09]  /*5de0*/  I2FP.F32.U32 R20, R18 ;  /* 0x0000001200147245 */ /* 0x001fd20000201000 */
[----:B------:R-:W-:Y:S05]  /*5df0*/  @!P0 BRA `(.L_x_105) ;  /* 0x0000000000288947 */ /* 0x000fea0003800000 */
[----:B------:R-:W-:Y:S02]  /*5e00*/  ULDC UR6, c[0x0][0x634] ;  /* 0x00018d0000067ab9 */ /* 0x000fe40000000800 */
[----:B------:R-:W-:-:S05]  /*5e10*/  IADD3 R3, P0, R8, UR6, RZ ;  /* 0x0000000608037c10 */ /* 0x000fca000ff1e0ff */
[----:B------:R-:W-:-:S04]  /*5e20*/  IMAD.X R21, RZ, RZ, R9, P0 ;  /* 0x000000ffff157224 */ /* 0x000fc800000e0609 */
[----:B------:R-:W-:-:S04]  /*5e30*/  IMAD.WIDE.U32 R4, R21, UR4, RZ ;  /* 0x0000000415047c25 */ /* 0x000fc8000f8e00ff */
[----:B------:R-:W-:-:S04]  /*5e40*/  IMAD.WIDE.U32 R4, P0, R3, UR5, R4 ;  /* 0x0000000503047c25 */ /* 0x000fc8000f800004 */
[----:B------:R-:W-:-:S04]  /*5e50*/  IMAD.WIDE.U32 R2, R3, UR4, RZ ;  /* 0x0000000403027c25 */ /* 0x000fc8000f8e00ff */
[----:B------:R-:W-:Y:S01]  /*5e60*/  IMAD.MOV.U32 R2, RZ, RZ, R5 ;  /* 0x000000ffff027224 */ /* 0x000fe200078e0005 */
[----:B------:R-:W-:Y:S01]  /*5e70*/  IADD3 RZ, P1, R3, R4, RZ ;  /* 0x0000000403ff7210 */ /* 0x000fe20007f3e0ff */
[----:B------:R-:W-:-:S04]  /*5e80*/  IMAD.X R3, RZ, RZ, RZ, P0 ;  /* 0x000000ffff037224 */ /* 0x000fc800000e06ff */
[----:B------:R-:W-:-:S08]  /*5e90*/  IMAD.WIDE.U32.X R2, R21, UR5, R2, P1 ;  /* 0x0000000515027c25 */ /* 0x000fd000088e0402 */
.L_x_105:
[----:B------:R-:W-:Y:S01]  /*5ea0*/  FMUL R20, R20, UR8 ;  /* 0x0000000814147c20 */ /* 0x000fe20008400000 */
[--C-:B------:R-:W-:Y:S01]  /*5eb0*/  SHF.R.U64 R16, R2, UR7, R3.reuse ;  /* 0x0000000702107c19 */ /* 0x100fe20008001203 */
[----:B------:R-:W-:Y:S01]  /*5ec0*/  ULDC.64 UR4, c[0x0][0x620] ;  /* 0x0001880000047ab9 */ /* 0x000fe20000000a00 */
[----:B------:R-:W-:Y:S01]  /*5ed0*/  SHF.R.U32.HI R2, RZ, UR7, R3 ;  /* 0x00000007ff027c19 */ /* 0x000fe20008011603 */
[----:B------:R-:W-:Y:S01]  /*5ee0*/  ULDC.64 UR6, c[0x0][0x640] ;  /* 0x0001900000067ab9 */ /* 0x000fe20000000a00 */
[----:B------:R-:W-:Y:S01]  /*5ef0*/  IADD3 R3, P0, RZ, -R16, RZ ;  /* 0x80000010ff037210 */ /* 0x000fe20007f1e0ff */
[----:B------:R-:W0:Y:S01]  /*5f00*/  F2I.U32.TRUNC.NTZ R20, R20 ;  /* 0x0000001400147305 */ /* 0x000e22000020f000 */
[----:B------:R-:W3:Y:S03]  /*5f10*/  LDC R22, c[0x0][0x148] ;  /* 0x00005200ff167b82 */ /* 0x000ee60000000800 */
[----:B------:R-:W-:Y:S01]  /*5f20*/  IMAD.X R2, RZ, RZ, ~R2, P0 ;  /* 0x000000ffff027224 */ /* 0x000fe200000e0e02 */
[----:B------:R-:W-:-:S03]  /*5f30*/  ISETP.NE.U32.AND P0, PT, RZ, UR6, PT ;  /* 0x00000006ff007c0c */ /* 0x000fc6000bf05070 */
[----:B------:R-:W-:Y:S01]  /*5f40*/  IMAD R2, R2, UR4, RZ ;  /* 0x0000000402027c24 */ /* 0x000fe2000f8e02ff */
[----:B------:R-:W-:-:S03]  /*5f50*/  ISETP.NE.AND.EX P0, PT, RZ, UR7, PT, P0 ;  /* 0x00000007ff007c0c */ /* 0x000fc6000bf05300 */
[C---:B------:R-:W-:Y:S01]  /*5f60*/  IMAD R5, R3.reuse, UR5, R2 ;  /* 0x0000000503057c24 */ /* 0x040fe2000f8e0202 */
[----:B------:R-:W-:Y:S01]  /*5f70*/  ULDC UR5, c[0x0][0x154] ;  /* 0x0000550000057ab9 */ /* 0x000fe20000000800 */
[----:B------:R-:W-:Y:S01]  /*5f80*/  IMAD.WIDE.U32 R2, R3, UR4, R8 ;  /* 0x0000000403027c25 */ /* 0x000fe2000f8e0008 */
[----:B------:R-:W-:-:S03]  /*5f90*/  ULDC UR4, c[0x0][0x618] ;  /* 0x0001860000047ab9 */ /* 0x000fc60000000800 */
[----:B0-----:R-:W-:Y:S02]  /*5fa0*/  IMAD.MOV R4, RZ, RZ, -R20 ;  /* 0x000000ffff047224 */ /* 0x001fe400078e0a14 */
[----:B------:R-:W-:Y:S02]  /*5fb0*/  IMAD.IADD R3, R3, 0x1, R5 ;  /* 0x0000000103037824 */ /* 0x000fe400078e0205 */
[----:B-1----:R-:W-:Y:S01]  /*5fc0*/  IMAD R18, R19, R4, R18 ;  /* 0x0000000413127224 */ /* 0x002fe200078e0212 */
[----:B--2---:R-:W-:Y:S02]  /*5fd0*/  I2FP.F32.U32 R4, R13 ;  /* 0x0000000d00047245 */ /* 0x004fe40000201000 */
[--C-:B------:R-:W-:Y:S02]  /*5fe0*/  SHF.R.U64 R19, R2, UR4, R3.reuse ;  /* 0x0000000402137c19 */ /* 0x100fe40008001203 */
[----:B------:R-:W-:Y:S01]  /*5ff0*/  SHF.R.U32.HI R2, RZ, UR4, R3 ;  /* 0x00000004ff027c19 */ /* 0x000fe20008011603 */
[----:B------:R-:W-:Y:S01]  /*6000*/  FMUL R4, R4, UR5 ;  /* 0x0000000504047c20 */ /* 0x000fe20008400000 */
[----:B------:R-:W-:-:S02]  /*6010*/  ULDC UR4, c[0x0][0x608] ;  /* 0x0001820000047ab9 */ /* 0x000fc40000000800 */
[--C-:B------:R-:W-:Y:S01]  /*6020*/  SHF.R.U64 R21, R19, UR4, R2.reuse ;  /* 0x0000000413157c19 */ /* 0x100fe20008001202 */
[----:B------:R0:W1:Y:S01]  /*6030*/  F2I.U32.TRUNC.NTZ R24, R4 ;  /* 0x0000000400187305 */ /* 0x000062000020f000 */
[----:B------:R-:W-:Y:S01]  /*6040*/  SHF.R.U32.HI R2, RZ, UR4, R2 ;  /* 0x00000004ff027c19 */ /* 0x000fe20008011602 */
[----:B------:R-:W-:-:S03]  /*6050*/  ULDC UR4, c[0x0][0x658] ;  /* 0x0001960000047ab9 */ /* 0x000fc60000000800 */
[--C-:B------:R-:W-:Y:S02]  /*6060*/  SHF.R.U64 R20, R21, UR4, R2.reuse ;  /* 0x0000000415147c19 */ /* 0x100fe40008001202 */
[----:B------:R-:W-:-:S03]  /*6070*/  SHF.R.U32.HI R23, RZ, UR4, R2 ;  /* 0x00000004ff177c19 */ /* 0x000fc60008011602 */
[----:B------:R-:W-:Y:S02]  /*6080*/  IMAD.MOV.U32 R2, RZ, RZ, R20 ;  /* 0x000000ffff027224 */ /* 0x000fe400078e0014 */
[----:B------:R-:W-:Y:S01]  /*6090*/  IMAD.MOV.U32 R3, RZ, RZ, R23 ;  /* 0x000000ffff037224 */ /* 0x000fe200078e0017 */
[----:B0-----:R-:W-:Y:S06]  /*60a0*/  @!P0 BRA `(.L_x_106) ;  /* 0x0000000000288947 */ /* 0x001fec0003800000 */
        /* <DEDUP_REMOVED lines=10> */
.L_x_106:
[----:B------:R-:W-:Y:S01]  /*6150*/  ULDC UR4, c[0x0][0x648] ;  /* 0x0001920000047ab9 */ /* 0x000fe20000000800 */
[----:B-1----:R-:W-:Y:S01]  /*6160*/  IMAD.MOV R24, RZ, RZ, -R24 ;  /* 0x000000ffff187224 */ /* 0x002fe200078e0a18 */
[----:B------:R-:W-:Y:S01]  /*6170*/  SHF.R.U64 R2, R2, UR4, R3 ;  /* 0x0000000402027c19 */ /* 0x000fe20008001203 */
[----:B------:R-:W-:Y:S01]  /*6180*/  ULDC UR4, c[0x0][0x638] ;  /* 0x00018e0000047ab9 */ /* 0x000fe20000000800 */
[----:B------:R-:W-:Y:S01]  /*6190*/  LOP3.LUT R21, R21, UR17, RZ, 0xc0, !PT ;  /* 0x0000001115157c12 */ /* 0x000fe2000f8ec0ff */
[----:B---3--:R-:W-:Y:S01]  /*61a0*/  @P4 IMAD R18, R22, R24, R13 ;  /* 0x0000001816124224 */ /* 0x008fe200078e020d */
[----:B------:R-:W-:Y:S01]  /*61b0*/  LOP3.LUT R19, R19, UR16, RZ, 0xc0, !PT ;  /* 0x0000001013137c12 */ /* 0x000fe2000f8ec0ff */
[----:B------:R-:W-:Y:S01]  /*61c0*/  IMAD.MOV R3, RZ, RZ, -R2 ;  /* 0x000000ffff037224 */ /* 0x000fe200078e0a02 */
[----:B------:R-:W-:Y:S01]  /*61d0*/  ULDC UR5, c[0x0][0x610] ;  /* 0x0001840000057ab9 */ /* 0x000fe20000000800 */
[----:B------:R-:W-:Y:S02]  /*61e0*/  IMAD R13, R2, UR18, R21 ;  /* 0x00000012020d7c24 */ /* 0x000fe4000f8e0215 */
[----:B------:R-:W-:Y:S01]  /*61f0*/  IMAD R20, R3, UR4, R20 ;  /* 0x0000000403147c24 */ /* 0x000fe2000f8e0214 */
[----:B------:R-:W-:Y:S01]  /*6200*/  ULDC UR4, c[0x0][0x600] ;  /* 0x0001800000047ab9 */ /* 0x000fe20000000800 */
[----:B------:R-:W-:-:S02]  /*6210*/  IMAD R13, R13, UR5, R18 ;  /* 0x000000050d0d7c24 */ /* 0x000fc4000f8e0212 */
[----:B------:R-:W-:Y:S02]  /*6220*/  IMAD R20, R20, UR4, R19 ;  /* 0x0000000414147c24 */ /* 0x000fe4000f8e0213 */
[----:B------:R-:W-:-:S03]  /*6230*/  IMAD.MOV.U32 R2, RZ, RZ, 0x1 ;  /* 0x00000001ff027424 */ /* 0x000fc600078e00ff */
[----:B------:R-:W-:Y:S02]  /*6240*/  SEL R18, R20, R13, !P4 ;  /* 0x0000000d14127207 */ /* 0x000fe40006000000 */
[----:B------:R-:W-:-:S07]  /*6250*/  SEL R13, R13, R20, !P4 ;  /* 0x000000140d0d7207 */ /* 0x000fce0006000000 */
.L_x_104:
[----:B------:R-:W-:Y:S05]  /*6260*/  BSYNC B1 ;  /* 0x0000000000017941 */ /* 0x000fea0003800000 */
.L_x_103:
[----:B------:R-:W-:-:S13]  /*6270*/  LOP3.LUT P0, RZ, R2, 0xff, RZ, 0xc0, !PT ;  /* 0x000000ff02ff7812 */ /* 0x000fda000780c0ff */
[----:B------:R-:W-:Y:S05]  /*6280*/  @P0 BRA `(.L_x_107) ;  /* 0xfffffff400480947 */ /* 0x000fea000383ffff */
[----:B------:R-:W-:Y:S05]  /*6290*/  BSYNC B0 ;  /* 0x0000000000007941 */ /* 0x000fea0003800000 */
.L_x_96:
[----:B------:R-:W-:-:S03]  /*62a0*/  UMOV UR4, 0xffffffff ;  /* 0xffffffff00047882 */ /* 0x000fc60000000000 */
[----:B------:R-:W-:Y:S05]  /*62b0*/  BRA.DIV UR4, `(.L_x_108) ;  /* 0x0000000604f47947 */ /* 0x000fea000b800000 */
[----:B------:R-:W-:-:S13]  /*62c0*/  ELECT P0, URZ, PT ;  /* 0x00000000003f782f */ /* 0x000fda0003800000 */
.L_x_128:
[----:B------:R-:W-:Y:S04]  /*62d0*/  BSSY B0, `(.L_x_109) ;  /* 0x0000061000007945 */ /* 0x000fe80003800000 */
[----:B------:R-:W-:Y:S05]  /*62e0*/  @!P0 BRA `(.L_x_110) ;  /* 0x00000004007c8947 */ /* 0x000fea0003800000 */
[----:B------:R-:W-:-:S04]  /*62f0*/  LOP3.LUT R6, R6, 0x2, RZ, 0xfc, !PT ;  /* 0x0000000206067812 */ /* 0x000fc800078efcff */
[----:B------:R-:W-:-:S13]  /*6300*/  ISETP.NE.AND P0, PT, R6, 0x3, PT ;  /* 0x000000030600780c */ /* 0x000fda0003f05270 */
[----:B------:R-:W-:Y:S05]  /*6310*/  @!P0 BRA `(.L_x_111) ;  /* 0x0000000000048947 */ /* 0x000fea0003800000 */
[----:B------:R-:W-:Y:S01]  /*6320*/  BPT.TRAP 0x1 ;  /* 0x000000040000795c */ /* 0x000fe20000300000 */
.L_x_111:
[----:B------:R-:W0:Y:S01]  /*6330*/  S2R R3, SR_CgaCtaId ;  /* 0x0000000000037919 */ /* 0x000e220000008800 */
[----:B------:R-:W-:-:S04]  /*6340*/  MOV R0, 0x400 ;  /* 0x0000040000007802 */ /* 0x000fc80000000f00 */
[----:B0-----:R-:W-:Y:S02]  /*6350*/  LEA R0, R3, R0, 0x18 ;  /* 0x0000000003007211 */ /* 0x001fe400078ec0ff */
[----:B------:R-:W-:-:S03]  /*6360*/  SHF.L.U32 R3, R7, 0x1f, RZ ;  /* 0x0000001f07037819 */ /* 0x000fc600000006ff */
[----:B------:R-:W-:-:S04]  /*6370*/  VIADD R0, R0, 0x50 ;  /* 0x0000005000007836 */ /* 0x000fc80000000000 */
[C---:B------:R-:W-:Y:S02]  /*6380*/  IMAD R6, R17.reuse, 0x8, R0 ;  /* 0x0000000811067824 */ /* 0x040fe400078e0200 */
[----:B------:R-:W-:Y:S02]  /*6390*/  VIADD R17, R17, 0x1 ;  /* 0x0000000111117836 */ /* 0x000fe40000000000 */
[----:B------:R-:W0:Y:S03]  /*63a0*/  SYNCS.PHASECHK.TRANS64.TRYWAIT P0, [R6+URZ], R3 ;  /* 0x00000003060075a7 */ /* 0x000e26000800017f */
[----:B------:R-:W-:-:S04]  /*63b0*/  ISETP.NE.AND P1, PT, R17, 0xa, PT ;  /* 0x0000000a1100780c */ /* 0x000fc80003f25270 */
[----:B------:R-:W-:Y:S02]  /*63c0*/  SEL R2, RZ, 0x1, P1 ;  /* 0x00000001ff027807 */ /* 0x000fe40000800000 */
[----:B------:R-:W-:Y:S02]  /*63d0*/  SEL R17, R17, RZ, P1 ;  /* 0x000000ff11117207 */ /* 0x000fe40000800000 */
[----:B------:R-:W-:-:S03]  /*63e0*/  LOP3.LUT R8, R7, R2, RZ, 0x3c, !PT ;  /* 0x0000000207087212 */ /* 0x000fc600078e3cff */
[----:B------:R-:W-:Y:S01]  /*63f0*/  IMAD R7, R17, 0x8, R0 ;  /* 0x0000000811077824 */ /* 0x000fe200078e0200 */
[----:B------:R-:W-:Y:S01]  /*6400*/  SHF.L.U32 R4, R8, 0x1f, RZ ;  /* 0x0000001f08047819 */ /* 0x000fe200000006ff */
[----:B0-----:R-:W-:Y:S06]  /*6410*/  @!P0 BRA `(.L_x_112) ;  /* 0x0000000400bc8947 */ /* 0x001fec0003800000 */
.L_x_129:
[----:B------:R-:W1:Y:S01]  /*6420*/  SYNCS.PHASECHK.TRANS64.TRYWAIT P0, [R7+URZ], R4 ;  /* 0x00000004070075a7 */ /* 0x000e62000800017f */
[----:B------:R-:W-:-:S05]  /*6430*/  VIADD R2, R17, 0x1 ;  /* 0x0000000111027836 */ /* 0x000fca0000000000 */
[----:B------:R-:W-:-:S04]  /*6440*/  ISETP.NE.AND P1, PT, R2, 0xa, PT ;  /* 0x0000000a0200780c */ /* 0x000fc80003f25270 */
[----:B0-----:R-:W-:Y:S02]  /*6450*/  SEL R3, RZ, 0x1, P1 ;  /* 0x00000001ff037807 */ /* 0x001fe40000800000 */
[----:B------:R-:W-:Y:S02]  /*6460*/  SEL R9, R2, RZ, P1 ;  /* 0x000000ff02097207 */ /* 0x000fe40000800000 */
[----:B------:R-:W-:-:S03]  /*6470*/  LOP3.LUT R8, R8, R3, RZ, 0x3c, !PT ;  /* 0x0000000308087212 */ /* 0x000fc600078e3cff */
[----:B------:R-:W-:Y:S01]  /*6480*/  IMAD R6, R9, 0x8, R0 ;  /* 0x0000000809067824 */ /* 0x000fe200078e0200 */
[----:B------:R-:W-:Y:S01]  /*6490*/  SHF.L.U32 R5, R8, 0x1f, RZ ;  /* 0x0000001f08057819 */ /* 0x000fe200000006ff */
[----:B-1----:R-:W-:Y:S06]  /*64a0*/  @!P0 BRA `(.L_x_113) ;  /* 0x0000000400ac8947 */ /* 0x002fec0003800000 */
.L_x_130:
[----:B------:R-:W1:Y:S01]  /*64b0*/  SYNCS.PHASECHK.TRANS64.TRYWAIT P0, [R6+URZ], R5 ;  /* 0x00000005060075a7 */ /* 0x000e62000800017f */
[----:B------:R-:W-:-:S05]  /*64c0*/  VIADD R2, R9, 0x1 ;  /* 0x0000000109027836 */ /* 0x000fca0000000000 */
[----:B------:R-:W-:-:S04]  /*64d0*/  ISETP.NE.AND P1, PT, R2, 0xa, PT ;  /* 0x0000000a0200780c */ /* 0x000fc80003f25270 */
[----:B------:R-:W-:Y:S02]  /*64e0*/  SEL R3, RZ, 0x1, P1 ;  /* 0x00000001ff037807 */ /* 0x000fe40000800000 */
[----:B0-----:R-:W-:Y:S02]  /*64f0*/  SEL R7, R2, RZ, P1 ;  /* 0x000000ff02077207 */ /* 0x001fe40000800000 */
[----:B------:R-:W-:-:S03]  /*6500*/  LOP3.LUT R8, R8, R3, RZ, 0x3c, !PT ;  /* 0x0000000308087212 */ /* 0x000fc600078e3cff */
[----:B------:R-:W-:Y:S01]  /*6510*/  IMAD R9, R7, 0x8, R0 ;  /* 0x0000000807097824 */ /* 0x000fe200078e0200 */
[----:B------:R-:W-:Y:S01]  /*6520*/  SHF.L.U32 R4, R8, 0x1f, RZ ;  /* 0x0000001f08047819 */ /* 0x000fe200000006ff */
[----:B-1----:R-:W-:Y:S06]  /*6530*/  @!P0 BRA `(.L_x_114) ;  /* 0x00000004009c8947 */ /* 0x002fec0003800000 */
.L_x_131:
[----:B------:R-:W1:Y:S01]  /*6540*/  SYNCS.PHASECHK.TRANS64.TRYWAIT P0, [R9+URZ], R4 ;  /* 0x00000004090075a7 */ /* 0x000e62000800017f */
[----:B------:R-:W-:-:S05]  /*6550*/  VIADD R2, R7, 0x1 ;  /* 0x0000000107027836 */ /* 0x000fca0000000000 */
[----:B------:R-:W-:-:S04]  /*6560*/  ISETP.NE.AND P1, PT, R2, 0xa, PT ;  /* 0x0000000a0200780c */ /* 0x000fc80003f25270 */
[----:B------:R-:W-:Y:S02]  /*6570*/  SEL R3, RZ, 0x1, P1 ;  /* 0x00000001ff037807 */ /* 0x000fe40000800000 */
[----:B------:R-:W-:Y:S02]  /*6580*/  SEL R7, R2, RZ, P1 ;  /* 0x000000ff02077207 */ /* 0x000fe40000800000 */
[----:B------:R-:W-:-:S03]  /*6590*/  LOP3.LUT R8, R8, R3, RZ, 0x3c, !PT ;  /* 0x0000000308087212 */ /* 0x000fc600078e3cff */
[----:B0-----:R-:W-:Y:S01]  /*65a0*/  IMAD R6, R7, 0x8, R0 ;  /* 0x0000000807067824 */ /* 0x001fe200078e0200 */
[----:B------:R-:W-:Y:S01]  /*65b0*/  SHF.L.U32 R5, R8, 0x1f, RZ ;  /* 0x0000001f08057819 */ /* 0x000fe200000006ff */
[----:B-1----:R-:W-:Y:S06]  /*65c0*/  @!P0 BRA `(.L_x_115) ;  /* 0x00000004008c8947 */ /* 0x002fec0003800000 */
.L_x_132:
        /* <DEDUP_REMOVED lines=9> */
.L_x_133:
        /* <DEDUP_REMOVED lines=9> */
.L_x_134:
        /* <DEDUP_REMOVED lines=9> */
.L_x_135:
        /* <DEDUP_REMOVED lines=9> */
.L_x_136:
[----:B------:R-:W1:Y:S01]  /*6810*/  SYNCS.PHASECHK.TRANS64.TRYWAIT P0, [R6+URZ], R5 ;  /* 0x00000005060075a7 */ /* 0x000e62000800017f */
[----:B------:R-:W-:-:S05]  /*6820*/  VIADD R2, R7, 0x1 ;  /* 0x0000000107027836 */ /* 0x000fca0000000000 */
[----:B------:R-:W-:-:S04]  /*6830*/  ISETP.NE.AND P1, PT, R2, 0xa, PT ;  /* 0x0000000a0200780c */ /* 0x000fc80003f25270 */
[----:B0-----:R-:W-:Y:S02]  /*6840*/  SEL R4, RZ, 0x1, P1 ;  /* 0x00000001ff047807 */ /* 0x001fe40000800000 */
[----:B------:R-:W-:Y:S02]  /*6850*/  SEL R3, R2, RZ, P1 ;  /* 0x000000ff02037207 */ /* 0x000fe40000800000 */
[----:B------:R-:W-:Y:S01]  /*6860*/  LOP3.LUT R4, R11, R4, RZ, 0x3c, !PT ;  /* 0x000000040b047212 */ /* 0x000fe200078e3cff */
[----:B-1----:R-:W-:Y:S06]  /*6870*/  @!P0 BRA `(.L_x_120) ;  /* 0x0000000400448947 */ /* 0x002fec0003800000 */
.L_x_137:
[----:B------:R-:W-:Y:S01]  /*6880*/  IMAD R3, R3, 0x8, R0 ;  /* 0x0000000803037824 */ /* 0x000fe200078e0200 */
[----:B------:R-:W-:-:S07]  /*6890*/  SHF.L.U32 R0, R4, 0x1f, RZ ;  /* 0x0000001f04007819 */ /* 0x000fce00000006ff */
.L_x_121:
[----:B-1----:R1:W2:Y:S02]  /*68a0*/  SYNCS.PHASECHK.TRANS64.TRYWAIT P0, [R3+URZ], R0 ;  /* 0x00000000030075a7 */ /* 0x0022a4000800017f */
[----:B--2---:R-:W-:Y:S05]  /*68b0*/  @!P0 NANOSLEEP.SYNCS 0x989680 ;  /* 0x009896800000895d */ /* 0x004fea0003900000 */
[----:B------:R-:W2:Y:S02]  /*68c0*/  @!P0 SYNCS.PHASECHK.TRANS64 P0, [R3+URZ], R0 ;  /* 0x00000000030085a7 */ /* 0x000ea4000800007f */
[----:B--2---:R-:W-:Y:S05]  /*68d0*/  @!P0 BRA `(.L_x_121) ;  /* 0xfffffffc00f08947 */ /* 0x004fea000383ffff */
.L_x_110:
[----:B------:R-:W-:Y:S05]  /*68e0*/  BSYNC B0 ;  /* 0x0000000000007941 */ /* 0x000fea0003800000 */
.L_x_109:
[----:B------:R-:W-:Y:S05]  /*68f0*/  EXIT ;  /* 0x000000000000794d */ /* 0x000fea0003800000 */
.L_x_22:
[----:B-1----:R-:W-:-:S04]  /*6900*/  IMAD.U32 R5, RZ, RZ, UR6 ;  /* 0x00000006ff057e24 */ /* 0x002fc8000f8e00ff */
[----:B------:R1:W3:Y:S03]  /*6910*/  SYNCS.PHASECHK.TRANS64.TRYWAIT P0, [R5+URZ], R4 ;  /* 0x00000004050075a7 */ /* 0x0002e6000800017f */
[----:B---3--:R-:W-:Y:S05]  /*6920*/  @!P0 NANOSLEEP.SYNCS 0x989680 ;  /* 0x009896800000895d */ /* 0x008fea0003900000 */
[----:B------:R-:W3:Y:S02]  /*6930*/  @!P0 SYNCS.PHASECHK.TRANS64 P0, [R5+URZ], R4 ;  /* 0x00000004050085a7 */ /* 0x000ee4000800007f */
[----:B---3--:R-:W-:Y:S05]  /*6940*/  @!P0 BRA `(.L_x_22) ;  /* 0xfffffffc00ec8947 */ /* 0x008fea000383ffff */
[----:B------:R-:W-:Y:S05]  /*6950*/  BRA `(.L_x_21) ;  /* 0xffffffac00447947 */ /* 0x000fea000383ffff */
.L_x_28:
[----:B-1----:R-:W-:-:S04]  /*6960*/  IMAD.U32 R11, RZ, RZ, UR14 ;  /* 0x0000000eff0b7e24 */ /* 0x002fc8000f8e00ff */
[----:B------:R1:W3:Y:S03]  /*6970*/  SYNCS.PHASECHK.TRANS64.TRYWAIT P0, [R11+URZ], R10 ;  /* 0x0000000a0b0075a7 */ /* 0x0002e6000800017f */
[----:B---3--:R-:W-:Y:S05]  /*6980*/  @!P0 NANOSLEEP.SYNCS 0x989680 ;  /* 0x009896800000895d */ /* 0x008fea0003900000 */
[----:B------:R-:W3:Y:S02]  /*6990*/  @!P0 SYNCS.PHASECHK.TRANS64 P0, [R11+URZ], R10 ;  /* 0x0000000a0b0085a7 */ /* 0x000ee4000800007f */
[----:B---3--:R-:W-:Y:S05]  /*69a0*/  @!P0 BRA `(.L_x_28) ;  /* 0xfffffffc00ec8947 */ /* 0x008fea000383ffff */
[----:B------:R-:W-:Y:S05]  /*69b0*/  BRA `(.L_x_27) ;  /* 0xffffffb4004c7947 */ /* 0x000fea000383ffff */
.L_x_97:
[----:B------:R-:W-:Y:S01]  /*69c0*/  BSSY B1, `(.L_x_122) ;  /* 0x0000006000017945 */ /* 0x000fe20003800000 */
[----:B------:R-:W-:-:S07]  /*69d0*/  IMAD.MOV.U32 R2, RZ, RZ, -0x1 ;  /* 0xffffffffff027424 */ /* 0x000fce00078e00ff */
[----:B------:R-:W-:Y:S05]  /*69e0*/  WARPSYNC.COLLECTIVE R2, `(.L_x_123) ;  /* 0x00000000020c7348 */ /* 0x000fea0003c00000 */
[----:B------:R-:W-:Y:S02]  /*69f0*/  ELECT P0, UR62, PT ;  /* 0x00000000003e782f */ /* 0x000fe40003800000 */
[----:B------:R-:W-:Y:S01]  /*6a00*/  MOV R2, UR62 ;  /* 0x0000003e00027c02 */ /* 0x000fe20008000f00 */
[----:B------:R-:W-:Y:S10]  /*6a10*/  ENDCOLLECTIVE ;  /* 0x000000000000791b */ /* 0x000ff40003800000 */
.L_x_123:
[----:B------:R-:W-:Y:S05]  /*6a20*/  BSYNC B1 ;  /* 0x0000000000017941 */ /* 0x000fea0003800000 */
.L_x_122:
[----:B------:R-:W-:Y:S05]  /*6a30*/  BRA `(.L_x_124) ;  /* 0xffffffec00687947 */ /* 0x000fea000383ffff */
.L_x_100:
[----:B0-----:R0:W1:Y:S02]  /*6a40*/  SYNCS.PHASECHK.TRANS64.TRYWAIT P0, [R18+URZ+0x50], R5 ;  /* 0x00005005120075a7 */ /* 0x001064000800017f */
[----:B-1----:R-:W-:Y:S05]  /*6a50*/  @!P0 NANOSLEEP.SYNCS 0x989680 ;  /* 0x009896800000895d */ /* 0x002fea0003900000 */
[----:B------:R-:W1:Y:S02]  /*6a60*/  @!P0 SYNCS.PHASECHK.TRANS64 P0, [R18+URZ+0x50], R5 ;  /* 0x00005005120085a7 */ /* 0x000e64000800007f */
[----:B-1----:R-:W-:Y:S05]  /*6a70*/  @!P0 BRA `(.L_x_100) ;  /* 0xfffffffc00f08947 */ /* 0x002fea000383ffff */
[----:B------:R-:W-:Y:S05]  /*6a80*/  BRA `(.L_x_125) ;  /* 0xffffffec00a47947 */ /* 0x000fea000383ffff */
.L_x_108:
[----:B------:R-:W-:Y:S01]  /*6a90*/  BSSY B0, `(.L_x_126) ;  /* 0x0000006000007945 */ /* 0x000fe20003800000 */
[----:B------:R-:W-:-:S07]  /*6aa0*/  IMAD.MOV.U32 R2, RZ, RZ, -0x1 ;  /* 0xffffffffff027424 */ /* 0x000fce00078e00ff */
[----:B------:R-:W-:Y:S05]  /*6ab0*/  WARPSYNC.COLLECTIVE R2, `(.L_x_127) ;  /* 0x00000000020c7348 */ /* 0x000fea0003c00000 */
[----:B------:R-:W-:Y:S02]  /*6ac0*/  ELECT P0, UR62, PT ;  /* 0x00000000003e782f */ /* 0x000fe40003800000 */
[----:B------:R-:W-:Y:S01]  /*6ad0*/  MOV R2, UR62 ;  /* 0x0000003e00027c02 */ /* 0x000fe20008000f00 */
[----:B------:R-:W-:Y:S10]  /*6ae0*/  ENDCOLLECTIVE ;  /* 0x000000000000791b */ /* 0x000ff40003800000 */
.L_x_127:
[----:B------:R-:W-:Y:S05]  /*6af0*/  BSYNC B0 ;  /* 0x0000000000007941 */ /* 0x000fea0003800000 */
.L_x_126:
[----:B------:R-:W-:Y:S05]  /*6b00*/  BRA `(.L_x_128) ;  /* 0xfffffff400f07947 */ /* 0x000fea000383ffff */
.L_x_112:
[----:B0-----:R0:W1:Y:S02]  /*6b10*/  SYNCS.PHASECHK.TRANS64.TRYWAIT P0, [R6+URZ], R3 ;  /* 0x00000003060075a7 */ /* 0x001064000800017f */
[----:B-1----:R-:W-:Y:S05]  /*6b20*/  @!P0 NANOSLEEP.SYNCS 0x989680 ;  /* 0x009896800000895d */ /* 0x002fea0003900000 */
[----:B------:R-:W1:Y:S02]  /*6b30*/  @!P0 SYNCS.PHASECHK.TRANS64 P0, [R6+URZ], R3 ;  /* 0x00000003060085a7 */ /* 0x000e64000800007f */
[----:B-1----:R-:W-:Y:S05]  /*6b40*/  @!P0 BRA `(.L_x_112) ;  /* 0xfffffffc00f08947 */ /* 0x002fea000383ffff */
[----:B------:R-:W-:Y:S05]  /*6b50*/  BRA `(.L_x_129) ;  /* 0xfffffff800307947 */ /* 0x000fea000383ffff */
.L_x_113:
[----:B0-----:R0:W1:Y:S02]  /*6b60*/  SYNCS.PHASECHK.TRANS64.TRYWAIT P0, [R7+URZ], R4 ;  /* 0x00000004070075a7 */ /* 0x001064000800017f */
[----:B-1----:R-:W-:Y:S05]  /*6b70*/  @!P0 NANOSLEEP.SYNCS 0x989680 ;  /* 0x009896800000895d */ /* 0x002fea0003900000 */
[----:B------:R-:W1:Y:S02]  /*6b80*/  @!P0 SYNCS.PHASECHK.TRANS64 P0, [R7+URZ], R4 ;  /* 0x00000004070085a7 */ /* 0x000e64000800007f */
[----:B-1----:R-:W-:Y:S05]  /*6b90*/  @!P0 BRA `(.L_x_113) ;  /* 0xfffffffc00f08947 */ /* 0x002fea000383ffff */
[----:B------:R-:W-:Y:S05]  /*6ba0*/  BRA `(.L_x_130) ;  /* 0xfffffff800407947 */ /* 0x000fea000383ffff */
.L_x_114:
[----:B0-----:R0:W1:Y:S02]  /*6bb0*/  SYNCS.PHASECHK.TRANS64.TRYWAIT P0, [R6+URZ], R5 ;  /* 0x00000005060075a7 */ /* 0x001064000800017f */
[----:B-1----:R-:W-:Y:S05]  /*6bc0*/  @!P0 NANOSLEEP.SYNCS 0x989680 ;  /* 0x009896800000895d */ /* 0x002fea0003900000 */
[----:B------:R-:W1:Y:S02]  /*6bd0*/  @!P0 SYNCS.PHASECHK.TRANS64 P0, [R6+URZ], R5 ;  /* 0x00000005060085a7 */ /* 0x000e64000800007f */
[----:B-1----:R-:W-:Y:S05]  /*6be0*/  @!P0 BRA `(.L_x_114) ;  /* 0xfffffffc00f08947 */ /* 0x002fea000383ffff */
[----:B------:R-:W-:Y:S05]  /*6bf0*/  BRA `(.L_x_131) ;  /* 0xfffffff800507947 */ /* 0x000fea000383ffff */
.L_x_115:
[----:B0-----:R0:W1:Y:S02]  /*6c00*/  SYNCS.PHASECHK.TRANS64.TRYWAIT P0, [R9+URZ], R4 ;  /* 0x00000004090075a7 */ /* 0x001064000800017f */
[----:B-1----:R-:W-:Y:S05]  /*6c10*/  @!P0 NANOSLEEP.SYNCS 0x989680 ;  /* 0x009896800000895d */ /* 0x002fea0003900000 */
[----:B------:R-:W1:Y:S02]  /*6c20*/  @!P0 SYNCS.PHASECHK.TRANS64 P0, [R9+URZ], R4 ;  /* 0x00000004090085a7 */ /* 0x000e64000800007f */
[----:B-1----:R-:W-:Y:S05]  /*6c30*/  @!P0 BRA `(.L_x_115) ;  /* 0xfffffffc00f08947 */ /* 0x002fea000383ffff */
[----:B------:R-:W-:Y:S05]  /*6c40*/  BRA `(.L_x_132) ;  /* 0xfffffff800607947 */ /* 0x000fea000383ffff */
.L_x_116:
[----:B0-----:R0:W1:Y:S02]  /*6c50*/  SYNCS.PHASECHK.TRANS64.TRYWAIT P0, [R6+URZ], R5 ;  /* 0x00000005060075a7 */ /* 0x001064000800017f */
[----:B-1----:R-:W-:Y:S05]  /*6c60*/  @!P0 NANOSLEEP.SYNCS 0x989680 ;  /* 0x009896800000895d */ /* 0x002fea0003900000 */
[----:B------:R-:W1:Y:S02]  /*6c70*/  @!P0 SYNCS.PHASECHK.TRANS64 P0, [R6+URZ], R5 ;  /* 0x00000005060085a7 */ /* 0x000e64000800007f */
[----:B-1----:R-:W-:Y:S05]  /*6c80*/  @!P0 BRA `(.L_x_116) ;  /* 0xfffffffc00f08947 */ /* 0x002fea000383ffff */
[----:B------:R-:W-:Y:S05]  /*6c90*/  BRA `(.L_x_133) ;  /* 0xfffffff800707947 */ /* 0x000fea000383ffff */
.L_x_117:
[----:B0-----:R0:W1:Y:S02]  /*6ca0*/  SYNCS.PHASECHK.TRANS64.TRYWAIT P0, [R9+URZ], R4 ;  /* 0x00000004090075a7 */ /* 0x001064000800017f */
[----:B-1----:R-:W-:Y:S05]  /*6cb0*/  @!P0 NANOSLEEP.SYNCS 0x989680 ;  /* 0x009896800000895d */ /* 0x002fea0003900000 */
[----:B------:R-:W1:Y:S02]  /*6cc0*/  @!P0 SYNCS.PHASECHK.TRANS64 P0, [R9+URZ], R4 ;  /* 0x00000004090085a7 */ /* 0x000e64000800007f */
[----:B-1----:R-:W-:Y:S05]  /*6cd0*/  @!P0 BRA `(.L_x_117) ;  /* 0xfffffffc00f08947 */ /* 0x002fea000383ffff */
[----:B------:R-:W-:Y:S05]  /*6ce0*/  BRA `(.L_x_134) ;  /* 0xfffffff800807947 */ /* 0x000fea000383ffff */
.L_x_118:
[----:B0-----:R0:W1:Y:S02]  /*6cf0*/  SYNCS.PHASECHK.TRANS64.TRYWAIT P0, [R6+URZ], R5 ;  /* 0x00000005060075a7 */ /* 0x001064000800017f */
[----:B-1----:R-:W-:Y:S05]  /*6d00*/  @!P0 NANOSLEEP.SYNCS 0x989680 ;  /* 0x009896800000895d */ /* 0x002fea0003900000 */
[----:B------:R-:W1:Y:S02]  /*6d10*/  @!P0 SYNCS.PHASECHK.TRANS64 P0, [R6+URZ], R5 ;  /* 0x00000005060085a7 */ /* 0x000e64000800007f */
[----:B-1----:R-:W-:Y:S05]  /*6d20*/  @!P0 BRA `(.L_x_118) ;  /* 0xfffffffc00f08947 */ /* 0x002fea000383ffff */
[----:B------:R-:W-:Y:S05]  /*6d30*/  BRA `(.L_x_135) ;  /* 0xfffffff800907947 */ /* 0x000fea000383ffff */
.L_x_119:
[----:B0-----:R0:W1:Y:S02]  /*6d40*/  SYNCS.PHASECHK.TRANS64.TRYWAIT P0, [R9+URZ], R4 ;  /* 0x00000004090075a7 */ /* 0x001064000800017f */
[----:B-1----:R-:W-:Y:S05]  /*6d50*/  @!P0 NANOSLEEP.SYNCS 0x989680 ;  /* 0x009896800000895d */ /* 0x002fea0003900000 */
[----:B------:R-:W1:Y:S02]  /*6d60*/  @!P0 SYNCS.PHASECHK.TRANS64 P0, [R9+URZ], R4 ;  /* 0x00000004090085a7 */ /* 0x000e64000800007f */
[----:B-1----:R-:W-:Y:S05]  /*6d70*/  @!P0 BRA `(.L_x_119) ;  /* 0xfffffffc00f08947 */ /* 0x002fea000383ffff */
[----:B------:R-:W-:Y:S05]  /*6d80*/  BRA `(.L_x_136) ;  /* 0xfffffff800a07947 */ /* 0x000fea000383ffff */
.L_x_120:
[----:B0-----:R0:W1:Y:S02]  /*6d90*/  SYNCS.PHASECHK.TRANS64.TRYWAIT P0, [R6+URZ], R5 ;  /* 0x00000005060075a7 */ /* 0x001064000800017f */
[----:B-1----:R-:W-:Y:S05]  /*6da0*/  @!P0 NANOSLEEP.SYNCS 0x989680 ;  /* 0x009896800000895d */ /* 0x002fea0003900000 */
[----:B------:R-:W1:Y:S02]  /*6db0*/  @!P0 SYNCS.PHASECHK.TRANS64 P0, [R6+URZ], R5 ;  /* 0x00000005060085a7 */ /* 0x000e64000800007f */
[----:B-1----:R-:W-:Y:S05]  /*6dc0*/  @!P0 BRA `(.L_x_120) ;  /* 0xfffffffc00f08947 */ /* 0x002fea000383ffff */
[----:B------:R-:W-:Y:S05]  /*6dd0*/  BRA `(.L_x_137) ;  /* 0xfffffff800a87947 */ /* 0x000fea000383ffff */
.L_x_138:
[----:B------:R-:W-:-:S00]  /*6de0*/  BRA `(.L_x_138) ;  /* 0xfffffffc00fc7947 */ /* 0x000fc0000383ffff */
[----:B------:R-:W-:-:S00]  /*6df0*/  NOP ;  /* 0x0000000000007918 */ /* 0x000fc00000000000 */
        /* <DEDUP_REMOVED lines=8> */
.L_x_139:


//--------------------- .nv.shared._ZN7cutlass13device_kernelINS_4gemm6kernel13GemmUniversalIN4cute5tupleIJiiiiEEENS1_10collective13CollectiveMmaINS1_37MainloopSm90TmaGmmaWarpSpecializedFP8ILi10ENS5_IJNS4_1CILi2EEENSA_ILi1EEESC_EEENS1_35KernelTmaWarpSpecializedCooperativeEEENS5_IJNSA_ILi128EEENSA_ILi48EEESG_EEENS_12float_e4m3_tENS5_IJlSC_lEEESJ_SK_NS4_8TiledMMAINS4_8MMA_AtomIJNS4_4SM904GMMA30MMA_64x16x32_F32E4M3E4M3_SS_TNILNSO_7ScaleInE1ELSQ_1EEEEEENS4_6LayoutISD_NS5_IJSC_NSA_ILi0EEESU_EEEEENS5_IJNS4_10UnderscoreESX_SX_EEEEENS4_13SM90_TMA_LOADENS4_14ComposedLayoutINS4_7SwizzleILi3ELi4ELi3EEENS4_18smem_ptr_flag_bitsILi8EEENST_INS5_IJNSA_ILi8EEESG_EEENS5_IJSG_SC_EEEEEEEvNS4_8identityENS4_23SM90_TMA_LOAD_MULTICASTES1A_vS1B_EENS_8epilogue10collective6detail29Sm90TmaWarpSpecializedAdapterINS1F_15DefaultEpilogueISJ_SK_SK_NS1E_6thread17LinearCombinationISJ_Li1EffLNS1J_9ScaleType4KindE0ELNS_15FloatRoundStyleE2ESJ_EENS1_15EpilogueDefaultEEEEEvvEEEEvNT_6ParamsE --------------------------
	.section	.nv.shared._ZN7cutlass13device_kernelINS_4gemm6kernel13GemmUniversalIN4cute5tupleIJiiiiEEENS1_10collective13CollectiveMmaINS1_37MainloopSm90TmaGmmaWarpSpecializedFP8ILi10ENS5_IJNS4_1CILi2EEENSA_ILi1EEESC_EEENS1_35KernelTmaWarpSpecializedCooperativeEEENS5_IJNSA_ILi128EEENSA_ILi48EEESG_EEENS_12float_e4m3_tENS5_IJlSC_lEEESJ_SK_NS4_8TiledMMAINS4_8MMA_AtomIJNS4_4SM904GMMA30MMA_64x16x32_F32E4M3E4M3_SS_TNILNSO_7ScaleInE1ELSQ_1EEEEEENS4_6LayoutISD_NS5_IJSC_NSA_ILi0EEESU_EEEEENS5_IJNS4_10UnderscoreESX_SX_EEEEENS4_13SM90_TMA_LOADENS4_14ComposedLayoutINS4_7SwizzleILi3ELi4ELi3EEENS4_18smem_ptr_flag_bitsILi8EEENST_INS5_IJNSA_ILi8EEESG_EEENS5_IJSG_SC_EEEEEEEvNS4_8identityENS4_23SM90_TMA_LOAD_MULTICASTES1A_vS1B_EENS_8epilogue10collective6detail29Sm90TmaWarpSpecializedAdapterINS1F_15DefaultEpilogueISJ_SK_SK_NS1E_6thread17LinearCombinationISJ_Li1EffLNS1J_9ScaleType4KindE0ELNS_15FloatRoundStyleE2ESJ_EENS1_15EpilogueDefaultEEEEEvvEEEEvNT_6ParamsE,"aw",@nobits
	.sectionflags	@""
	.align	16
	.zero		1024


//--------------------- .nv.shared.reserved.0     --------------------------
	.section	.nv.shared.reserved.0,"aw",@nobits
	.weak		__nv_reservedSMEM_offset_0_alias
	.size		__nv_reservedSMEM_offset_0_alias, 0, 0
	.other		__nv_reservedSMEM_offset_0_alias,@"STO_CUDA_RESERVED_SHARED STV_DEFAULT"
__nv_reservedSMEM_offset_0_alias:
	.zero		0


//--------------------- .nv.global                --------------------------
	.section	.nv.global,"aw",@nobits
.nv.global:
	.type		_ZN40_INTERNAL_2a258353_4_k_cu_54895352_109084cute1_E,@object
	.size		_ZN40_INTERNAL_2a258353_4_k_cu_54895352_109084cute1_E,(_ZN40_INTERNAL_2a258353_4_k_cu_54895352_109084cuda3std3__45__cpo6cbeginE - _ZN40_INTERNAL_2a258353_4_k_cu_54895352_109084cute1_E)
_ZN40_INTERNAL_2a258353_4_k_cu_54895352_109084cute1_E:
	.zero		1
	.type		_ZN40_INTERNAL_2a258353_4_k_cu_54895352_109084cuda3std3__45__cpo6cbeginE,@object
	.size		_ZN40_INTERNAL_2a258353_4_k_cu_54895352_109084cuda3std3__45__cpo6cbeginE,(_ZN40_INTERNAL_2a258353_4_k_cu_54895352_109084cuda3std3__48in_placeE - _ZN40_INTERNAL_2a258353_4_k_cu_54895352_109084cuda3std3__45__cpo6cbeginE)
_ZN40_INTERNAL_2a258353_4_k_cu_54895352_109084cuda3std3__45__cpo6cbeginE:
	.zero		1
	.type		_ZN40_INTERNAL_2a258353_4_k_cu_54895352_109084cuda3std3__48in_placeE,@object
	.size		_ZN40_INTERNAL_2a258353_4_k_cu_54895352_109084cuda3std3__48in_placeE,(_ZN40_INTERNAL_2a258353_4_k_cu_54895352_109084cuda3std6ranges3__45__cpo9iter_moveE - _ZN40_INTERNAL_2a258353_4_k_cu_54895352_109084cuda3std3__48in_placeE)
_ZN40_INTERNAL_2a258353_4_k_cu_54895352_109084cuda3std3__48in_placeE:
	.zero		1
	.type		_ZN40_INTERNAL_2a258353_4_k_cu_54895352_109084cuda3std6ranges3__45__cpo9iter_moveE,@object
	.size		_ZN40_INTERNAL_2a258353_4_k_cu_54895352_109084cuda3std6ranges3__45__cpo9iter_moveE,(_ZN40_INTERNAL_2a258353_4_k_cu_54895352_109084cuda3std3__45__cpo5beginE - _ZN40_INTERNAL_2a258353_4_k_cu_54895352_109084cuda3std6ranges3__45__cpo9iter_moveE)
_ZN40_INTERNAL_2a258353_4_k_cu_54895352_109084cuda3std6ranges3__45__cpo9iter_moveE:
	.zero		1
	.type		_ZN40_INTERNAL_2a258353_4_k_cu_54895352_109084cuda3std3__45__cpo5beginE,@object
	.size		_ZN40_INTERNAL_2a258353_4_k_cu_54895352_109084cuda3std3__45__cpo5beginE,(_ZN40_INTERNAL_2a258353_4_k_cu_54895352_109084cuda3std3__442_GLOBAL__N__2a258353_4_k_cu_54895352_109086ignoreE - _ZN40_INTERNAL_2a258353_4_k_cu_54895352_109084cuda3std3__45__cpo5beginE)
_ZN40_INTERNAL_2a258353_4_k_cu_54895352_109084cuda3std3__45__cpo5beginE:
	.zero		1
	.type		_ZN40_INTERNAL_2a258353_4_k_cu_54895352_109084cuda3std3__442_GLOBAL__N__2a258353_4_k_cu_54895352_109086ignoreE,@object
	.size		_ZN40_INTERNAL_2a258353_4_k_cu_54895352_109084cuda3std3__442_GLOBAL__N__2a258353_4_k_cu_54895352_109086ignoreE,(_ZN40_INTERNAL_2a258353_4_k_cu_54895352_109084cute7productE - _ZN40_INTERNAL_2a258353_4_k_cu_54895352_109084cuda3std3__442_GLOBAL__N__2a258353_4_k_cu_54895352_109086ignoreE)
_ZN40_INTERNAL_2a258353_4_k_cu_54895352_109084cuda3std3__442_GLOBAL__N__2a258353_4_k_cu_54895352_109086ignoreE:
	.zero		1
	.type		_ZN40_INTERNAL_2a258353_4_k_cu_54895352_109084cute7productE,@object
	.size		_ZN40_INTERNAL_2a258353_4_k_cu_54895352_109084cute7productE,(_ZN40_INTERNAL_2a258353_4_k_cu_54895352_109084cuda3std3__45__cpo3endE - _ZN40_INTERNAL_2a258353_4_k_cu_54895352_109084cute7productE)
_ZN40_INTERNAL_2a258353_4_k_cu_54895352_109084cute7productE:
	.zero		1
	.type		_ZN40_INTERNAL_2a258353_4_k_cu_54895352_109084cuda3std3__45__cpo3endE,@object
	.size		_ZN40_INTERNAL_2a258353_4_k_cu_54895352_109084cuda3std3__45__cpo3endE,(_ZN40_INTERNAL_2a258353_4_k_cu_54895352_109084cuda3std3__419piecewise_constructE - _ZN40_INTERNAL_2a258353_4_k_cu_54895352_109084cuda3std3__45__cpo3endE)
_ZN40_INTERNAL_2a258353_4_k_cu_54895352_109084cuda3std3__45__cpo3endE:
	.zero		1
	.type		_ZN40_INTERNAL_2a258353_4_k_cu_54895352_109084cuda3std3__419piecewise_constructE,@object
	.size		_ZN40_INTERNAL_2a258353_4_k_cu_54895352_109084cuda3std3__419piecewise_constructE,(_ZN40_INTERNAL_2a258353_4_k_cu_54895352_109084cuda3std3__45__cpo4cendE - _ZN40_INTERNAL_2a258353_4_k_cu_54895352_109084cuda3std3__419piecewise_constructE)
_ZN40_INTERNAL_2a258353_4_k_cu_54895352_109084cuda3std3__419piecewise_constructE:
	.zero		1
	.type		_ZN40_INTERNAL_2a258353_4_k_cu_54895352_109084cuda3std3__45__cpo4cendE,@object
	.size		_ZN40_INTERNAL_2a258353_4_k_cu_54895352_109084cuda3std3__45__cpo4cendE,(_ZN40_INTERNAL_2a258353_4_k_cu_54895352_109084cuda3std6ranges3__45__cpo4swapE - _ZN40_INTERNAL_2a258353_4_k_cu_54895352_109084cuda3std3__45__cpo4cendE)
_ZN40_INTERNAL_2a258353_4_k_cu_54895352_109084cuda3std3__45__cpo4cendE:
	.zero		1
	.type		_ZN40_INTERNAL_2a258353_4_k_cu_54895352_109084cuda3std6ranges3__45__cpo4swapE,@object
	.size		_ZN40_INTERNAL_2a258353_4_k_cu_54895352_109084cuda3std6ranges3__45__cpo4swapE,(.L_7 - _ZN40_INTERNAL_2a258353_4_k_cu_54895352_109084cuda3std6ranges3__45__cpo4swapE)
_ZN40_INTERNAL_2a258353_4_k_cu_54895352_109084cuda3std6ranges3__45__cpo4swapE:
	.zero		1
.L_7:


//--------------------- .nv.constant0._ZN7cutlass13device_kernelINS_4gemm6kernel13GemmUniversalIN4cute5tupleIJiiiiEEENS1_10collective13CollectiveMmaINS1_37MainloopSm90TmaGmmaWarpSpecializedFP8ILi10ENS5_IJNS4_1CILi2EEENSA_ILi1EEESC_EEENS1_35KernelTmaWarpSpecializedCooperativeEEENS5_IJNSA_ILi128EEENSA_ILi48EEESG_EEENS_12float_e4m3_tENS5_IJlSC_lEEESJ_SK_NS4_8TiledMMAINS4_8MMA_AtomIJNS4_4SM904GMMA30MMA_64x16x32_F32E4M3E4M3_SS_TNILNSO_7ScaleInE1ELSQ_1EEEEEENS4_6LayoutISD_NS5_IJSC_NSA_ILi0EEESU_EEEEENS5_IJNS4_10UnderscoreESX_SX_EEEEENS4_13SM90_TMA_LOADENS4_14ComposedLayoutINS4_7SwizzleILi3ELi4ELi3EEENS4_18smem_ptr_flag_bitsILi8EEENST_INS5_IJNSA_ILi8EEESG_EEENS5_IJSG_SC_EEEEEEEvNS4_8identityENS4_23SM90_TMA_LOAD_MULTICASTES1A_vS1B_EENS_8epilogue10collective6detail29Sm90TmaWarpSpecializedAdapterINS1F_15DefaultEpilogueISJ_SK_SK_NS1E_6thread17LinearCombinationISJ_Li1EffLNS1J_9ScaleType4KindE0ELNS_15FloatRoundStyleE2ESJ_EENS1_15EpilogueDefaultEEEEEvvEEEEvNT_6ParamsE --------------------------
	.section	.nv.constant0._ZN7cutlass13device_kernelINS_4gemm6kernel13GemmUniversalIN4cute5tupleIJiiiiEEENS1_10collective13CollectiveMmaINS1_37MainloopSm90TmaGmmaWarpSpecializedFP8ILi10ENS5_IJNS4_1CILi2EEENSA_ILi1EEESC_EEENS1_35KernelTmaWarpSpecializedCooperativeEEENS5_IJNSA_ILi128EEENSA_ILi48EEESG_EEENS_12float_e4m3_tENS5_IJlSC_lEEESJ_SK_NS4_8TiledMMAINS4_8MMA_AtomIJNS4_4SM904GMMA30MMA_64x16x32_F32E4M3E4M3_SS_TNILNSO_7ScaleInE1ELSQ_1EEEEEENS4_6LayoutISD_NS5_IJSC_NSA_ILi0EEESU_EEEEENS5_IJNS4_10UnderscoreESX_SX_EEEEENS4_13SM90_TMA_LOADENS4_14ComposedLayoutINS4_7SwizzleILi3ELi4ELi3EEENS4_18smem_ptr_flag_bitsILi8EEENST_INS5_IJNSA_ILi8EEESG_EEENS5_IJSG_SC_EEEEEEEvNS4_8identityENS4_23SM90_TMA_LOAD_MULTICASTES1A_vS1B_EENS_8epilogue10collective6detail29Sm90TmaWarpSpecializedAdapterINS1F_15DefaultEpilogueISJ_SK_SK_NS1E_6thread17LinearCombinationISJ_Li1EffLNS1J_9ScaleType4KindE0ELNS_15FloatRoundStyleE2ESJ_EENS1_15EpilogueDefaultEEEEEvvEEEEvNT_6ParamsE,"a",@progbits
	.sectionflags	@""
	.align	4
.nv.constant0._ZN7cutlass13device_kernelINS_4gemm6kernel13GemmUniversalIN4cute5tupleIJiiiiEEENS1_10collective13CollectiveMmaINS1_37MainloopSm90TmaGmmaWarpSpecializedFP8ILi10ENS5_IJNS4_1CILi2EEENSA_ILi1EEESC_EEENS1_35KernelTmaWarpSpecializedCooperativeEEENS5_IJNSA_ILi128EEENSA_ILi48EEESG_EEENS_12float_e4m3_tENS5_IJlSC_lEEESJ_SK_NS4_8TiledMMAINS4_8MMA_AtomIJNS4_4SM904GMMA30MMA_64x16x32_F32E4M3E4M3_SS_TNILNSO_7ScaleInE1ELSQ_1EEEEEENS4_6LayoutISD_NS5_IJSC_NSA_ILi0EEESU_EEEEENS5_IJNS4_10UnderscoreESX_SX_EEEEENS4_13SM90_TMA_LOADENS4_14ComposedLayoutINS4_7SwizzleILi3ELi4ELi3EEENS4_18smem_ptr_flag_bitsILi8EEENST_INS5_IJNSA_ILi8EEESG_EEENS5_IJSG_SC_EEEEEEEvNS4_8identityENS4_23SM90_TMA_LOAD_MULTICASTES1A_vS1B_EENS_8epilogue10collective6detail29Sm90TmaWarpSpecializedAdapterINS1F_15DefaultEpilogueISJ_SK_SK_NS1E_6thread17LinearCombinationISJ_Li1EffLNS1J_9ScaleType4KindE0ELNS_15FloatRoundStyleE2ESJ_EENS1_15EpilogueDefaultEEEEEvvEEEEvNT_6ParamsE:
	.zero		1664


//--------------------- SYMBOLS --------------------------

	.type		.nv.reservedSmem.offset0,@object
	.size		.nv.reservedSmem.offset0,0x4
